// auto-generated by cutlass_sweep.gemm — config: {"arch": "sm_100", "cluster_m": 1, "cluster_n": 1, "dtype": "e5m2", "dtype_b": "e4m3", "layout": "tt", "stages": 0, "tile_k": 32, "tile_m": 64, "tile_n": 128}
#include "cutlass/cutlass.h"
#include "cutlass/gemm/collective/collective_builder.hpp"
#include "cutlass/gemm/device/gemm_universal_adapter.h"
#include "cutlass/gemm/kernel/gemm_universal.hpp"
#include "cutlass/epilogue/collective/collective_builder.hpp"

using ElemA = cutlass::float_e5m2_t;
using ElemB = cutlass::float_e4m3_t;
using ElemCD = cutlass::float_e5m2_t;
using Acc  = float;
using TileShape    = cute::Shape<cute::_64, cute::_128, cute::_32>;
using ClusterShape = cute::Shape<cute::_1, cute::_1, cute::_1>;

using CollectiveEpilogue = typename cutlass::epilogue::collective::CollectiveBuilder<
    cutlass::arch::Sm100, cutlass::arch::OpClassTensorOp,
    TileShape, ClusterShape,
    cutlass::epilogue::collective::EpilogueTileAuto,
    Acc, Acc,
    ElemCD, cutlass::layout::RowMajor, 128 / cutlass::sizeof_bits<ElemCD>::value,
    ElemCD, cutlass::layout::RowMajor, 128 / cutlass::sizeof_bits<ElemCD>::value,
    cutlass::epilogue::collective::EpilogueScheduleAuto
  >::CollectiveOp;

using CollectiveMainloop = typename cutlass::gemm::collective::CollectiveBuilder<
    cutlass::arch::Sm100, cutlass::arch::OpClassTensorOp,
    ElemA, cutlass::layout::ColumnMajor, 128 / cutlass::sizeof_bits<ElemA>::value,
    ElemB, cutlass::layout::ColumnMajor, 128 / cutlass::sizeof_bits<ElemB>::value,
    Acc,
    TileShape, ClusterShape,
    cutlass::gemm::collective::StageCountAutoCarveout<static_cast<int>(sizeof(typename CollectiveEpilogue::SharedStorage))>,
    cutlass::gemm::collective::KernelScheduleAuto
  >::CollectiveOp;

using GemmKernel = cutlass::gemm::kernel::GemmUniversal<
    cute::Shape<int,int,int,int>,
    CollectiveMainloop,
    CollectiveEpilogue
>;
using Gemm = cutlass::gemm::device::GemmUniversalAdapter<GemmKernel>;

// Force the device kernel symbol into the cubin without needing a host main.
auto* _anchor = &cutlass::device_kernel<GemmKernel>;


// ===== COMPILED SASS (sm_100a) =====

	.target	sm_100a

	.elftype	@"ET_EXEC"


//--------------------- .note.nv.tkinfo           --------------------------
	.section	.note.nv.tkinfo,"",@"SHT_NOTE"
	.sectionflags	@"SHF_NOTE_NV_TKINFO"
	.tkinfo
        /*0018*/ 	.word	0x00000002
        /*0030*/ 	.string	""
        /*0030*/ 	.string	"ptxas"
        /*0030*/ 	.string	"Cuda compilation tools, release 13.0, V13.0.88"
        /*0030*/ 	.string	"Build cuda_13.0.r13.0/compiler.36424714_0"
        /*0030*/ 	.string	"-arch sm_100a -m 64 "



//--------------------- .note.nv.cuinfo           --------------------------
	.section	.note.nv.cuinfo,"",@"SHT_NOTE"
	.sectionflags	@"SHF_NOTE_NV_CUINFO"
        /*0018*/ 	.short	0x0002
        /*001a*/ 	.short	0x0064
        /*001c*/ 	.short	0x0082
	.zero		2


//--------------------- .nv.info                  --------------------------
	.section	.nv.info,"",@"SHT_CUDA_INFO"
	.align	4


	//----- nvinfo : EIATTR_REGCOUNT
	.align		4
        /*0000*/ 	.byte	0x04, 0x2f
        /*0002*/ 	.short	(.L_19 - .L_18)
	.align		4
.L_18:
        /*0004*/ 	.word	index@(_ZN7cutlass13device_kernelINS_4gemm6kernel13GemmUniversalIN4cute5tupleIJiiiiEEENS1_10collective13CollectiveMmaINS1_35MainloopSm100TmaUmmaWarpSpecializedILi34ELi2ELi4ENS5_IJNS4_1CILi1EEESB_SB_EEEEENS5_IJNSA_ILi64EEENSA_ILi128EEENSA_ILi32EEEEEENS_12float_e5m2_tENS5_IJSB_llEEENS_12float_e4m3_tENS5_IJlSB_lEEENS4_8TiledMMAINS4_8MMA_AtomIJNS4_10MMA_TraitsINS4_19SM100_MMA_F8F6F4_SSEJSI_SK_fSE_SF_NS4_17integral_constantINS4_4UMMA5MajorELSS_1EEENSQ_ISS_LSS_0EEENSQ_INSR_7ScaleInELSV_0EEESW_EEEEEENS4_6LayoutISC_NS5_IJNSA_ILi0EEES10_S10_EEEEENS5_IJNS4_10UnderscoreES13_S13_EEEEENS4_13SM90_TMA_LOADENS4_14ComposedLayoutINS4_7SwizzleILi2ELi4ELi3EEENS4_18smem_ptr_flag_bitsILi8EEENSZ_INS5_IJSE_NSA_ILi8EEEEEENS5_IJSB_SE_EEEEEEEvNS4_8identityES16_NS17_INS18_ILi1ELi4ELi3EEES1B_NSZ_INS5_IJS1C_SG_EEENS5_IJSG_SB_EEEEEEEvS1H_EENS_8epilogue10collective18CollectiveEpilogueINS1O_23Sm100TmaWarpSpecializedILi2ELi2ELi32ELb0ELb0EEEJSH_NS5_IJNSZ_ISE_SB_EES1T_EEESI_SL_SI_SL_NS1O_6fusion15FusionCallbacksIS1S_NS1V_17LinearCombinationISI_fSI_fLNS_15FloatRoundStyleE2EEESH_S1U_JEEENS4_5SM1004TMEM4LOAD26SM100_TMEM_LOAD_16dp32b32xES16_NS17_IS19_S1B_NSZ_INS5_IJS1C_SE_EEENS5_IJSE_SB_EEEEEEENS4_39AutoVectorizingCopyWithAssumedAlignmentILi128EEENS4_14SM90_TMA_STOREES28_S2A_S2A_EEEvvEEEEvNT_6ParamsE)
        /*0008*/ 	.word	0x00000080


	//----- nvinfo : EIATTR_FRAME_SIZE
	.align		4
.L_19:
        /*000c*/ 	.byte	0x04, 0x11
        /*000e*/ 	.short	(.L_21 - .L_20)
	.align		4
.L_20:
        /*0010*/ 	.word	index@($__internal_2_$__cuda_sm10x_tcgen05_guardrail_trap_unallocated_columns_being_dealloced)
        /*0014*/ 	.word	0x00000000


	//----- nvinfo : EIATTR_FRAME_SIZE
	.align		4
.L_21:
        /*0018*/ 	.byte	0x04, 0x11
        /*001a*/ 	.short	(.L_23 - .L_22)
	.align		4
.L_22:
        /*001c*/ 	.word	index@($__internal_1_$__cuda_sm10x_tcgen05_guardrail_trap_phase_invalid_during_alloc)
        /*0020*/ 	.word	0x00000000


	//----- nvinfo : EIATTR_FRAME_SIZE
	.align		4
.L_23:
        /*0024*/ 	.byte	0x04, 0x11
        /*0026*/ 	.short	(.L_25 - .L_24)
	.align		4
.L_24:
        /*0028*/ 	.word	index@($__internal_0_$__cuda_sm10x_tcgen05_guardrail_trap_col_being_dealloced_not_returned_by_alloc)
        /*002c*/ 	.word	0x00000000


	//----- nvinfo : EIATTR_FRAME_SIZE
	.align		4
.L_25:
        /*0030*/ 	.byte	0x04, 0x11
        /*0032*/ 	.short	(.L_27 - .L_26)
	.align		4
.L_26:
        /*0034*/ 	.word	index@(_ZN7cutlass13device_kernelINS_4gemm6kernel13GemmUniversalIN4cute5tupleIJiiiiEEENS1_10collective13CollectiveMmaINS1_35MainloopSm100TmaUmmaWarpSpecializedILi34ELi2ELi4ENS5_IJNS4_1CILi1EEESB_SB_EEEEENS5_IJNSA_ILi64EEENSA_ILi128EEENSA_ILi32EEEEEENS_12float_e5m2_tENS5_IJSB_llEEENS_12float_e4m3_tENS5_IJlSB_lEEENS4_8TiledMMAINS4_8MMA_AtomIJNS4_10MMA_TraitsINS4_19SM100_MMA_F8F6F4_SSEJSI_SK_fSE_SF_NS4_17integral_constantINS4_4UMMA5MajorELSS_1EEENSQ_ISS_LSS_0EEENSQ_INSR_7ScaleInELSV_0EEESW_EEEEEENS4_6LayoutISC_NS5_IJNSA_ILi0EEES10_S10_EEEEENS5_IJNS4_10UnderscoreES13_S13_EEEEENS4_13SM90_TMA_LOADENS4_14ComposedLayoutINS4_7SwizzleILi2ELi4ELi3EEENS4_18smem_ptr_flag_bitsILi8EEENSZ_INS5_IJSE_NSA_ILi8EEEEEENS5_IJSB_SE_EEEEEEEvNS4_8identityES16_NS17_INS18_ILi1ELi4ELi3EEES1B_NSZ_INS5_IJS1C_SG_EEENS5_IJSG_SB_EEEEEEEvS1H_EENS_8epilogue10collective18CollectiveEpilogueINS1O_23Sm100TmaWarpSpecializedILi2ELi2ELi32ELb0ELb0EEEJSH_NS5_IJNSZ_ISE_SB_EES1T_EEESI_SL_SI_SL_NS1O_6fusion15FusionCallbacksIS1S_NS1V_17LinearCombinationISI_fSI_fLNS_15FloatRoundStyleE2EEESH_S1U_JEEENS4_5SM1004TMEM4LOAD26SM100_TMEM_LOAD_16dp32b32xES16_NS17_IS19_S1B_NSZ_INS5_IJS1C_SE_EEENS5_IJSE_SB_EEEEEEENS4_39AutoVectorizingCopyWithAssumedAlignmentILi128EEENS4_14SM90_TMA_STOREES28_S2A_S2A_EEEvvEEEEvNT_6ParamsE)
        /*0038*/ 	.word	0x00000000


	//----- nvinfo : EIATTR_MIN_STACK_SIZE
	.align		4
.L_27:
        /*003c*/ 	.byte	0x04, 0x12
        /*003e*/ 	.short	(.L_29 - .L_28)
	.align		4
.L_28:
        /*0040*/ 	.word	index@(_ZN7cutlass13device_kernelINS_4gemm6kernel13GemmUniversalIN4cute5tupleIJiiiiEEENS1_10collective13CollectiveMmaINS1_35MainloopSm100TmaUmmaWarpSpecializedILi34ELi2ELi4ENS5_IJNS4_1CILi1EEESB_SB_EEEEENS5_IJNSA_ILi64EEENSA_ILi128EEENSA_ILi32EEEEEENS_12float_e5m2_tENS5_IJSB_llEEENS_12float_e4m3_tENS5_IJlSB_lEEENS4_8TiledMMAINS4_8MMA_AtomIJNS4_10MMA_TraitsINS4_19SM100_MMA_F8F6F4_SSEJSI_SK_fSE_SF_NS4_17integral_constantINS4_4UMMA5MajorELSS_1EEENSQ_ISS_LSS_0EEENSQ_INSR_7ScaleInELSV_0EEESW_EEEEEENS4_6LayoutISC_NS5_IJNSA_ILi0EEES10_S10_EEEEENS5_IJNS4_10UnderscoreES13_S13_EEEEENS4_13SM90_TMA_LOADENS4_14ComposedLayoutINS4_7SwizzleILi2ELi4ELi3EEENS4_18smem_ptr_flag_bitsILi8EEENSZ_INS5_IJSE_NSA_ILi8EEEEEENS5_IJSB_SE_EEEEEEEvNS4_8identityES16_NS17_INS18_ILi1ELi4ELi3EEES1B_NSZ_INS5_IJS1C_SG_EEENS5_IJSG_SB_EEEEEEEvS1H_EENS_8epilogue10collective18CollectiveEpilogueINS1O_23Sm100TmaWarpSpecializedILi2ELi2ELi32ELb0ELb0EEEJSH_NS5_IJNSZ_ISE_SB_EES1T_EEESI_SL_SI_SL_NS1O_6fusion15FusionCallbacksIS1S_NS1V_17LinearCombinationISI_fSI_fLNS_15FloatRoundStyleE2EEESH_S1U_JEEENS4_5SM1004TMEM4LOAD26SM100_TMEM_LOAD_16dp32b32xES16_NS17_IS19_S1B_NSZ_INS5_IJS1C_SE_EEENS5_IJSE_SB_EEEEEEENS4_39AutoVectorizingCopyWithAssumedAlignmentILi128EEENS4_14SM90_TMA_STOREES28_S2A_S2A_EEEvvEEEEvNT_6ParamsE)
        /*0044*/ 	.word	0x00000000
.L_29:


//--------------------- .nv.compat                --------------------------
	.section	.nv.compat,"",@"SHT_CUDA_COMPAT_INFO"
	.align	4
        /*0000*/ 	.byte	0x02, 0x09, 0x01, 0x00, 0x02, 0x02, 0x02, 0x00, 0x02, 0x05, 0x05, 0x00, 0x03, 0x07, 0x01, 0x01
        /*0010*/ 	.byte	0x02, 0x03, 0x01, 0x00, 0x02, 0x06, 0x01, 0x00, 0x04, 0x0b, 0x08, 0x00, 0x09, 0x00, 0x00, 0x00
        /*0020*/ 	.byte	0x00, 0x00, 0x00, 0x00


//--------------------- .nv.info._ZN7cutlass13device_kernelINS_4gemm6kernel13GemmUniversalIN4cute5tupleIJiiiiEEENS1_10collective13CollectiveMmaINS1_35MainloopSm100TmaUmmaWarpSpecializedILi34ELi2ELi4ENS5_IJNS4_1CILi1EEESB_SB_EEEEENS5_IJNSA_ILi64EEENSA_ILi128EEENSA_ILi32EEEEEENS_12float_e5m2_tENS5_IJSB_llEEENS_12float_e4m3_tENS5_IJlSB_lEEENS4_8TiledMMAINS4_8MMA_AtomIJNS4_10MMA_TraitsINS4_19SM100_MMA_F8F6F4_SSEJSI_SK_fSE_SF_NS4_17integral_constantINS4_4UMMA5MajorELSS_1EEENSQ_ISS_LSS_0EEENSQ_INSR_7ScaleInELSV_0EEESW_EEEEEENS4_6LayoutISC_NS5_IJNSA_ILi0EEES10_S10_EEEEENS5_IJNS4_10UnderscoreES13_S13_EEEEENS4_13SM90_TMA_LOADENS4_14ComposedLayoutINS4_7SwizzleILi2ELi4ELi3EEENS4_18smem_ptr_flag_bitsILi8EEENSZ_INS5_IJSE_NSA_ILi8EEEEEENS5_IJSB_SE_EEEEEEEvNS4_8identityES16_NS17_INS18_ILi1ELi4ELi3EEES1B_NSZ_INS5_IJS1C_SG_EEENS5_IJSG_SB_EEEEEEEvS1H_EENS_8epilogue10collective18CollectiveEpilogueINS1O_23Sm100TmaWarpSpecializedILi2ELi2ELi32ELb0ELb0EEEJSH_NS5_IJNSZ_ISE_SB_EES1T_EEESI_SL_SI_SL_NS1O_6fusion15FusionCallbacksIS1S_NS1V_17LinearCombinationISI_fSI_fLNS_15FloatRoundStyleE2EEESH_S1U_JEEENS4_5SM1004TMEM4LOAD26SM100_TMEM_LOAD_16dp32b32xES16_NS17_IS19_S1B_NSZ_INS5_IJS1C_SE_EEENS5_IJSE_SB_EEEEEEENS4_39AutoVectorizingCopyWithAssumedAlignmentILi128EEENS4_14SM90_TMA_STOREES28_S2A_S2A_EEEvvEEEEvNT_6ParamsE --------------------------
	.section	.nv.info._ZN7cutlass13device_kernelINS_4gemm6kernel13GemmUniversalIN4cute5tupleIJiiiiEEENS1_10collective13CollectiveMmaINS1_35MainloopSm100TmaUmmaWarpSpecializedILi34ELi2ELi4ENS5_IJNS4_1CILi1EEESB_SB_EEEEENS5_IJNSA_ILi64EEENSA_ILi128EEENSA_ILi32EEEEEENS_12float_e5m2_tENS5_IJSB_llEEENS_12float_e4m3_tENS5_IJlSB_lEEENS4_8TiledMMAINS4_8MMA_AtomIJNS4_10MMA_TraitsINS4_19SM100_MMA_F8F6F4_SSEJSI_SK_fSE_SF_NS4_17integral_constantINS4_4UMMA5MajorELSS_1EEENSQ_ISS_LSS_0EEENSQ_INSR_7ScaleInELSV_0EEESW_EEEEEENS4_6LayoutISC_NS5_IJNSA_ILi0EEES10_S10_EEEEENS5_IJNS4_10UnderscoreES13_S13_EEEEENS4_13SM90_TMA_LOADENS4_14ComposedLayoutINS4_7SwizzleILi2ELi4ELi3EEENS4_18smem_ptr_flag_bitsILi8EEENSZ_INS5_IJSE_NSA_ILi8EEEEEENS5_IJSB_SE_EEEEEEEvNS4_8identityES16_NS17_INS18_ILi1ELi4ELi3EEES1B_NSZ_INS5_IJS1C_SG_EEENS5_IJSG_SB_EEEEEEEvS1H_EENS_8epilogue10collective18CollectiveEpilogueINS1O_23Sm100TmaWarpSpecializedILi2ELi2ELi32ELb0ELb0EEEJSH_NS5_IJNSZ_ISE_SB_EES1T_EEESI_SL_SI_SL_NS1O_6fusion15FusionCallbacksIS1S_NS1V_17LinearCombinationISI_fSI_fLNS_15FloatRoundStyleE2EEESH_S1U_JEEENS4_5SM1004TMEM4LOAD26SM100_TMEM_LOAD_16dp32b32xES16_NS17_IS19_S1B_NSZ_INS5_IJS1C_SE_EEENS5_IJSE_SB_EEEEEEENS4_39AutoVectorizingCopyWithAssumedAlignmentILi128EEENS4_14SM90_TMA_STOREES28_S2A_S2A_EEEvvEEEEvNT_6ParamsE,"",@"SHT_CUDA_INFO"
	.sectionflags	@""
	.align	4


	//----- nvinfo : EIATTR_CUDA_API_VERSION
	.align		4
        /*0000*/ 	.byte	0x04, 0x37
        /*0002*/ 	.short	(.L_31 - .L_30)
.L_30:
        /*0004*/ 	.word	0x00000082


	//----- nvinfo : EIATTR_KPARAM_INFO
	.align		4
.L_31:
        /*0008*/ 	.byte	0x04, 0x17
        /*000a*/ 	.short	(.L_33 - .L_32)
.L_32:
        /*000c*/ 	.word	0x00000000
        /*0010*/ 	.short	0x0000
        /*0012*/ 	.short	0x0000
        /*0014*/ 	.byte	0x00, 0xf0, 0x01, 0x20


	//----- nvinfo : EIATTR_AT_ENTRY_FRAGMENTS
	.align		4
.L_33:
        /*0018*/ 	.byte	0x04, 0x4f
        /*001a*/ 	.short	(.L_35 - .L_34)


	//   ....[0]....
.L_34:
        /*001c*/ 	.word	0x00000006


	//----- nvinfo : EIATTR_RESERVED_SMEM_USED
	.align		4
.L_35:
        /*0020*/ 	.byte	0x01, 0x41
	.zero		2


	//----- nvinfo : EIATTR_SPARSE_MMA_MASK
	.align		4
        /*0024*/ 	.byte	0x03, 0x50
        /*0026*/ 	.short	0x0000


	//----- nvinfo : EIATTR_TCGEN05_1CTA_USED
	.align		4
        /*0028*/ 	.byte	0x01, 0x51
	.zero		2


	//----- nvinfo : EIATTR_MAXREG_COUNT
	.align		4
        /*002c*/ 	.byte	0x03, 0x1b
        /*002e*/ 	.short	0x00ff


	//----- nvinfo : EIATTR_NUM_BARRIERS
	.align		4
        /*0030*/ 	.byte	0x02, 0x4c
        /*0032*/ 	.byte	0x07
	.zero		1


	//----- nvinfo : EIATTR_EXTERNS
	.align		4
        /*0034*/ 	.byte	0x04, 0x0f
        /*0036*/ 	.short	(.L_37 - .L_36)


	//   ....[0]....
	.align		4
.L_36:
        /*0038*/ 	.word	index@(__assertfail)


	//----- nvinfo : EIATTR_MERCURY_ISA_VERSION
	.align		4
.L_37:
        /*003c*/ 	.byte	0x03, 0x5f
        /*003e*/ 	.short	0x0101


	//----- nvinfo : EIATTR_INT_WARP_WIDE_INSTR_OFFSETS
	.align		4
        /*0040*/ 	.byte	0x04, 0x31
        /*0042*/ 	.short	(.L_39 - .L_38)


	//   ....[0]....
.L_38:
        /*0044*/ 	.word	0x000021a0


	//   ....[1]....
        /*0048*/ 	.word	0x00004be0


	//   ....[2]....
        /*004c*/ 	.word	0x00004c00


	//   ....[3]....
        /*0050*/ 	.word	0x00004c30


	//   ....[4]....
        /*0054*/ 	.word	0x00005560


	//   ....[5]....
        /*0058*/ 	.word	0x000055d0


	//   ....[6]....
        /*005c*/ 	.word	0x000057b0


	//   ....[7]....
        /*0060*/ 	.word	0x00005910


	//----- nvinfo : EIATTR_COOP_GROUP_MASK_REGIDS
	.align		4
.L_39:
        /*0064*/ 	.byte	0x04, 0x29
        /*0066*/ 	.short	(.L_41 - .L_40)


	//   ....[0]....
.L_40:
        /*0068*/ 	.word	0xffffffff


	//   ....[1]....
        /*006c*/ 	.word	0xffffffff


	//   ....[2]....
        /*0070*/ 	.word	0xffffffff


	//   ....[3]....
        /*0074*/ 	.word	0xffffffff


	//   ....[4]....
        /*0078*/ 	.word	0xffffffff


	//   ....[5]....
        /*007c*/ 	.word	0xffffffff


	//   ....[6]....
        /*0080*/ 	.word	0xffffffff


	//   ....[7]....
        /*0084*/ 	.word	0xffffffff


	//   ....[8]....
        /*0088*/ 	.word	0xffffffff


	//   ....[9]....
        /*008c*/ 	.word	0xffffffff


	//   ....[10]....
        /*0090*/ 	.word	0xffffffff


	//   ....[11]....
        /*0094*/ 	.word	0xffffffff


	//   ....[12]....
        /*0098*/ 	.word	0xffffffff


	//----- nvinfo : EIATTR_COOP_GROUP_INSTR_OFFSETS
	.align		4
.L_41:
        /*009c*/ 	.byte	0x04, 0x28
        /*009e*/ 	.short	(.L_43 - .L_42)


	//   ....[0]....
.L_42:
        /*00a0*/ 	.word	0x00000090


	//   ....[1]....
        /*00a4*/ 	.word	0x000004d0


	//   ....[2]....
        /*00a8*/ 	.word	0x00000a30


	//   ....[3]....
        /*00ac*/ 	.word	0x00000b90


	//   ....[4]....
        /*00b0*/ 	.word	0x00000c90


	//   ....[5]....
        /*00b4*/ 	.word	0x00000e00


	//   ....[6]....
        /*00b8*/ 	.word	0x00000fa0


	//   ....[7]....
        /*00bc*/ 	.word	0x00002080


	//   ....[8]....
        /*00c0*/ 	.word	0x00003f40


	//   ....[9]....
        /*00c4*/ 	.word	0x00004150


	//   ....[10]....
        /*00c8*/ 	.word	0x00004180


	//   ....[11]....
        /*00cc*/ 	.word	0x00004ac0


	//   ....[12]....
        /*00d0*/ 	.word	0x00004cf0


	//----- nvinfo : EIATTR_VRC_CTA_INIT_COUNT
	.align		4
.L_43:
        /*00d4*/ 	.byte	0x02, 0x4a
        /*00d6*/ 	.byte	0x80
	.zero		1


	//----- nvinfo : EIATTR_SYSCALL_OFFSETS
	.align		4
        /*00d8*/ 	.byte	0x04, 0x46
        /*00da*/ 	.short	(.L_45 - .L_44)


	//   ....[0]....
.L_44:
        /*00dc*/ 	.word	0x00006350


	//   ....[1]....
        /*00e0*/ 	.word	0x00006490


	//   ....[2]....
        /*00e4*/ 	.word	0x00006c90


	//   ....[3]....
        /*00e8*/ 	.word	0x00007a20


	//----- nvinfo : EIATTR_MBARRIER_INSTR_OFFSETS
	.align		4
.L_45:
        /*00ec*/ 	.byte	0x04, 0x39
        /*00ee*/ 	.short	(.L_47 - .L_46)


	//   ....[0]....
.L_46:
        /*00f0*/ 	.word	0x000005d0
        /*00f4*/ 	.word	0x000000ff
        /*00f8*/ 	.word	0x00000000
        /*00fc*/ 	.short	0x0100
        /*00fe*/ 	.byte	0x05
	.zero		1


	//   ....[1]....
        /*0100*/ 	.word	0x000005e0
        /*0104*/ 	.word	0x000000ff
        /*0108*/ 	.word	0x00000110
        /*010c*/ 	.short	0x0100
        /*010e*/ 	.byte	0x05
	.zero		1


	//   ....[2]....
        /*0110*/ 	.word	0x000005f0
        /*0114*/ 	.word	0x000000ff
        /*0118*/ 	.word	0x00000008
        /*011c*/ 	.short	0x0100
        /*011e*/ 	.byte	0x05
	.zero		1


	//   ....[3]....
        /*0120*/ 	.word	0x00000600
        /*0124*/ 	.word	0x000000ff
        /*0128*/ 	.word	0x00000118
        /*012c*/ 	.short	0x0100
        /*012e*/ 	.byte	0x05
	.zero		1


	//   ....[4]....
        /*0130*/ 	.word	0x00000610
        /*0134*/ 	.word	0x000000ff
        /*0138*/ 	.word	0x00000010
        /*013c*/ 	.short	0x0100
        /*013e*/ 	.byte	0x05
	.zero		1


	//   ....[5]....
        /*0140*/ 	.word	0x00000620
        /*0144*/ 	.word	0x000000ff
        /*0148*/ 	.word	0x00000120
        /*014c*/ 	.short	0x0100
        /*014e*/ 	.byte	0x05
	.zero		1


	//   ....[6]....
        /*0150*/ 	.word	0x00000630
        /*0154*/ 	.word	0x000000ff
        /*0158*/ 	.word	0x00000018
        /*015c*/ 	.short	0x0100
        /*015e*/ 	.byte	0x05
	.zero		1


	//   ....[7]....
        /*0160*/ 	.word	0x00000640
        /*0164*/ 	.word	0x000000ff
        /*0168*/ 	.word	0x00000128
        /*016c*/ 	.short	0x0100
        /*016e*/ 	.byte	0x05
	.zero		1


	//   ....[8]....
        /*0170*/ 	.word	0x00000650
        /*0174*/ 	.word	0x000000ff
        /*0178*/ 	.word	0x00000020
        /*017c*/ 	.short	0x0100
        /*017e*/ 	.byte	0x05
	.zero		1


	//   ....[9]....
        /*0180*/ 	.word	0x00000660
        /*0184*/ 	.word	0x000000ff
        /*0188*/ 	.word	0x00000130
        /*018c*/ 	.short	0x0100
        /*018e*/ 	.byte	0x05
	.zero		1


	//   ....[10]....
        /*0190*/ 	.word	0x00000670
        /*0194*/ 	.word	0x000000ff
        /*0198*/ 	.word	0x00000028
        /*019c*/ 	.short	0x0100
        /*019e*/ 	.byte	0x05
	.zero		1


	//   ....[11]....
        /*01a0*/ 	.word	0x00000680
        /*01a4*/ 	.word	0x000000ff
        /*01a8*/ 	.word	0x00000138
        /*01ac*/ 	.short	0x0100
        /*01ae*/ 	.byte	0x05
	.zero		1


	//   ....[12]....
        /*01b0*/ 	.word	0x00000690
        /*01b4*/ 	.word	0x000000ff
        /*01b8*/ 	.word	0x00000030
        /*01bc*/ 	.short	0x0100
        /*01be*/ 	.byte	0x05
	.zero		1


	//   ....[13]....
        /*01c0*/ 	.word	0x000006a0
        /*01c4*/ 	.word	0x000000ff
        /*01c8*/ 	.word	0x00000140
        /*01cc*/ 	.short	0x0100
        /*01ce*/ 	.byte	0x05
	.zero		1


	//   ....[14]....
        /*01d0*/ 	.word	0x000006b0
        /*01d4*/ 	.word	0x000000ff
        /*01d8*/ 	.word	0x00000038
        /*01dc*/ 	.short	0x0100
        /*01de*/ 	.byte	0x05
	.zero		1


	//   ....[15]....
        /*01e0*/ 	.word	0x000006c0
        /*01e4*/ 	.word	0x000000ff
        /*01e8*/ 	.word	0x00000148
        /*01ec*/ 	.short	0x0100
        /*01ee*/ 	.byte	0x05
	.zero		1


	//   ....[16]....
        /*01f0*/ 	.word	0x000006d0
        /*01f4*/ 	.word	0x000000ff
        /*01f8*/ 	.word	0x00000040
        /*01fc*/ 	.short	0x0100
        /*01fe*/ 	.byte	0x05
	.zero		1


	//   ....[17]....
        /*0200*/ 	.word	0x000006e0
        /*0204*/ 	.word	0x000000ff
        /*0208*/ 	.word	0x00000150
        /*020c*/ 	.short	0x0100
        /*020e*/ 	.byte	0x05
	.zero		1


	//   ....[18]....
        /*0210*/ 	.word	0x000006f0
        /*0214*/ 	.word	0x000000ff
        /*0218*/ 	.word	0x00000048
        /*021c*/ 	.short	0x0100
        /*021e*/ 	.byte	0x05
	.zero		1


	//   ....[19]....
        /*0220*/ 	.word	0x00000700
        /*0224*/ 	.word	0x000000ff
        /*0228*/ 	.word	0x00000158
        /*022c*/ 	.short	0x0100
        /*022e*/ 	.byte	0x05
	.zero		1


	//   ....[20]....
        /*0230*/ 	.word	0x00000710
        /*0234*/ 	.word	0x000000ff
        /*0238*/ 	.word	0x00000050
        /*023c*/ 	.short	0x0100
        /*023e*/ 	.byte	0x05
	.zero		1


	//   ....[21]....
        /*0240*/ 	.word	0x00000720
        /*0244*/ 	.word	0x000000ff
        /*0248*/ 	.word	0x00000160
        /*024c*/ 	.short	0x0100
        /*024e*/ 	.byte	0x05
	.zero		1


	//   ....[22]....
        /*0250*/ 	.word	0x00000730
        /*0254*/ 	.word	0x000000ff
        /*0258*/ 	.word	0x00000058
        /*025c*/ 	.short	0x0100
        /*025e*/ 	.byte	0x05
	.zero		1


	//   ....[23]....
        /*0260*/ 	.word	0x00000740
        /*0264*/ 	.word	0x000000ff
        /*0268*/ 	.word	0x00000168
        /*026c*/ 	.short	0x0100
        /*026e*/ 	.byte	0x05
	.zero		1


	//   ....[24]....
        /*0270*/ 	.word	0x00000750
        /*0274*/ 	.word	0x000000ff
        /*0278*/ 	.word	0x00000060
        /*027c*/ 	.short	0x0100
        /*027e*/ 	.byte	0x05
	.zero		1


	//   ....[25]....
        /*0280*/ 	.word	0x00000760
        /*0284*/ 	.word	0x000000ff
        /*0288*/ 	.word	0x00000170
        /*028c*/ 	.short	0x0100
        /*028e*/ 	.byte	0x05
	.zero		1


	//   ....[26]....
        /*0290*/ 	.word	0x00000770
        /*0294*/ 	.word	0x000000ff
        /*0298*/ 	.word	0x00000068
        /*029c*/ 	.short	0x0100
        /*029e*/ 	.byte	0x05
	.zero		1


	//   ....[27]....
        /*02a0*/ 	.word	0x00000780
        /*02a4*/ 	.word	0x000000ff
        /*02a8*/ 	.word	0x00000178
        /*02ac*/ 	.short	0x0100
        /*02ae*/ 	.byte	0x05
	.zero		1


	//   ....[28]....
        /*02b0*/ 	.word	0x00000790
        /*02b4*/ 	.word	0x000000ff
        /*02b8*/ 	.word	0x00000070
        /*02bc*/ 	.short	0x0100
        /*02be*/ 	.byte	0x05
	.zero		1


	//   ....[29]....
        /*02c0*/ 	.word	0x000007a0
        /*02c4*/ 	.word	0x000000ff
        /*02c8*/ 	.word	0x00000180
        /*02cc*/ 	.short	0x0100
        /*02ce*/ 	.byte	0x05
	.zero		1


	//   ....[30]....
        /*02d0*/ 	.word	0x000007b0
        /*02d4*/ 	.word	0x000000ff
        /*02d8*/ 	.word	0x00000078
        /*02dc*/ 	.short	0x0100
        /*02de*/ 	.byte	0x05
	.zero		1


	//   ....[31]....
        /*02e0*/ 	.word	0x000007c0
        /*02e4*/ 	.word	0x000000ff
        /*02e8*/ 	.word	0x00000188
        /*02ec*/ 	.short	0x0100
        /*02ee*/ 	.byte	0x05
	.zero		1


	//   ....[32]....
        /*02f0*/ 	.word	0x000007d0
        /*02f4*/ 	.word	0x000000ff
        /*02f8*/ 	.word	0x00000080
        /*02fc*/ 	.short	0x0100
        /*02fe*/ 	.byte	0x05
	.zero		1


	//   ....[33]....
        /*0300*/ 	.word	0x000007e0
        /*0304*/ 	.word	0x000000ff
        /*0308*/ 	.word	0x00000190
        /*030c*/ 	.short	0x0100
        /*030e*/ 	.byte	0x05
	.zero		1


	//   ....[34]....
        /*0310*/ 	.word	0x000007f0
        /*0314*/ 	.word	0x000000ff
        /*0318*/ 	.word	0x00000088
        /*031c*/ 	.short	0x0100
        /*031e*/ 	.byte	0x05
	.zero		1


	//   ....[35]....
        /*0320*/ 	.word	0x00000800
        /*0324*/ 	.word	0x000000ff
        /*0328*/ 	.word	0x00000198
        /*032c*/ 	.short	0x0100
        /*032e*/ 	.byte	0x05
	.zero		1


	//   ....[36]....
        /*0330*/ 	.word	0x00000810
        /*0334*/ 	.word	0x000000ff
        /*0338*/ 	.word	0x00000090
        /*033c*/ 	.short	0x0100
        /*033e*/ 	.byte	0x05
	.zero		1


	//   ....[37]....
        /*0340*/ 	.word	0x00000820
        /*0344*/ 	.word	0x000000ff
        /*0348*/ 	.word	0x000001a0
        /*034c*/ 	.short	0x0100
        /*034e*/ 	.byte	0x05
	.zero		1


	//   ....[38]....
        /*0350*/ 	.word	0x00000830
        /*0354*/ 	.word	0x000000ff
        /*0358*/ 	.word	0x00000098
        /*035c*/ 	.short	0x0100
        /*035e*/ 	.byte	0x05
	.zero		1


	//   ....[39]....
        /*0360*/ 	.word	0x00000840
        /*0364*/ 	.word	0x000000ff
        /*0368*/ 	.word	0x000001a8
        /*036c*/ 	.short	0x0100
        /*036e*/ 	.byte	0x05
	.zero		1


	//   ....[40]....
        /*0370*/ 	.word	0x00000850
        /*0374*/ 	.word	0x000000ff
        /*0378*/ 	.word	0x000000a0
        /*037c*/ 	.short	0x0100
        /*037e*/ 	.byte	0x05
	.zero		1


	//   ....[41]....
        /*0380*/ 	.word	0x00000860
        /*0384*/ 	.word	0x000000ff
        /*0388*/ 	.word	0x000001b0
        /*038c*/ 	.short	0x0100
        /*038e*/ 	.byte	0x05
	.zero		1


	//   ....[42]....
        /*0390*/ 	.word	0x00000870
        /*0394*/ 	.word	0x000000ff
        /*0398*/ 	.word	0x000000a8
        /*039c*/ 	.short	0x0100
        /*039e*/ 	.byte	0x05
	.zero		1


	//   ....[43]....
        /*03a0*/ 	.word	0x00000880
        /*03a4*/ 	.word	0x000000ff
        /*03a8*/ 	.word	0x000001b8
        /*03ac*/ 	.short	0x0100
        /*03ae*/ 	.byte	0x05
	.zero		1


	//   ....[44]....
        /*03b0*/ 	.word	0x00000890
        /*03b4*/ 	.word	0x000000ff
        /*03b8*/ 	.word	0x000000b0
        /*03bc*/ 	.short	0x0100
        /*03be*/ 	.byte	0x05
	.zero		1


	//   ....[45]....
        /*03c0*/ 	.word	0x000008a0
        /*03c4*/ 	.word	0x000000ff
        /*03c8*/ 	.word	0x000001c0
        /*03cc*/ 	.short	0x0100
        /*03ce*/ 	.byte	0x05
	.zero		1


	//   ....[46]....
        /*03d0*/ 	.word	0x000008b0
        /*03d4*/ 	.word	0x000000ff
        /*03d8*/ 	.word	0x000000b8
        /*03dc*/ 	.short	0x0100
        /*03de*/ 	.byte	0x05
	.zero		1


	//   ....[47]....
        /*03e0*/ 	.word	0x000008c0
        /*03e4*/ 	.word	0x000000ff
        /*03e8*/ 	.word	0x000001c8
        /*03ec*/ 	.short	0x0100
        /*03ee*/ 	.byte	0x05
	.zero		1


	//   ....[48]....
        /*03f0*/ 	.word	0x000008d0
        /*03f4*/ 	.word	0x000000ff
        /*03f8*/ 	.word	0x000000c0
        /*03fc*/ 	.short	0x0100
        /*03fe*/ 	.byte	0x05
	.zero		1


	//   ....[49]....
        /*0400*/ 	.word	0x000008e0
        /*0404*/ 	.word	0x000000ff
        /*0408*/ 	.word	0x000001d0
        /*040c*/ 	.short	0x0100
        /*040e*/ 	.byte	0x05
	.zero		1


	//   ....[50]....
        /*0410*/ 	.word	0x000008f0
        /*0414*/ 	.word	0x000000ff
        /*0418*/ 	.word	0x000000c8
        /*041c*/ 	.short	0x0100
        /*041e*/ 	.byte	0x05
	.zero		1


	//   ....[51]....
        /*0420*/ 	.word	0x00000900
        /*0424*/ 	.word	0x000000ff
        /*0428*/ 	.word	0x000001d8
        /*042c*/ 	.short	0x0100
        /*042e*/ 	.byte	0x05
	.zero		1


	//   ....[52]....
        /*0430*/ 	.word	0x00000910
        /*0434*/ 	.word	0x000000ff
        /*0438*/ 	.word	0x000000d0
        /*043c*/ 	.short	0x0100
        /*043e*/ 	.byte	0x05
	.zero		1


	//   ....[53]....
        /*0440*/ 	.word	0x00000920
        /*0444*/ 	.word	0x000000ff
        /*0448*/ 	.word	0x000001e0
        /*044c*/ 	.short	0x0100
        /*044e*/ 	.byte	0x05
	.zero		1


	//   ....[54]....
        /*0450*/ 	.word	0x00000930
        /*0454*/ 	.word	0x000000ff
        /*0458*/ 	.word	0x000000d8
        /*045c*/ 	.short	0x0100
        /*045e*/ 	.byte	0x05
	.zero		1


	//   ....[55]....
        /*0460*/ 	.word	0x00000940
        /*0464*/ 	.word	0x000000ff
        /*0468*/ 	.word	0x000001e8
        /*046c*/ 	.short	0x0100
        /*046e*/ 	.byte	0x05
	.zero		1


	//   ....[56]....
        /*0470*/ 	.word	0x00000950
        /*0474*/ 	.word	0x000000ff
        /*0478*/ 	.word	0x000000e0
        /*047c*/ 	.short	0x0100
        /*047e*/ 	.byte	0x05
	.zero		1


	//   ....[57]....
        /*0480*/ 	.word	0x00000960
        /*0484*/ 	.word	0x000000ff
        /*0488*/ 	.word	0x000001f0
        /*048c*/ 	.short	0x0100
        /*048e*/ 	.byte	0x05
	.zero		1


	//   ....[58]....
        /*0490*/ 	.word	0x00000970
        /*0494*/ 	.word	0x000000ff
        /*0498*/ 	.word	0x000000e8
        /*049c*/ 	.short	0x0100
        /*049e*/ 	.byte	0x05
	.zero		1


	//   ....[59]....
        /*04a0*/ 	.word	0x00000980
        /*04a4*/ 	.word	0x000000ff
        /*04a8*/ 	.word	0x000001f8
        /*04ac*/ 	.short	0x0100
        /*04ae*/ 	.byte	0x05
	.zero		1


	//   ....[60]....
        /*04b0*/ 	.word	0x00000990
        /*04b4*/ 	.word	0x000000ff
        /*04b8*/ 	.word	0x000000f0
        /*04bc*/ 	.short	0x0100
        /*04be*/ 	.byte	0x05
	.zero		1


	//   ....[61]....
        /*04c0*/ 	.word	0x000009a0
        /*04c4*/ 	.word	0x000000ff
        /*04c8*/ 	.word	0x00000200
        /*04cc*/ 	.short	0x0100
        /*04ce*/ 	.byte	0x05
	.zero		1


	//   ....[62]....
        /*04d0*/ 	.word	0x000009b0
        /*04d4*/ 	.word	0x000000ff
        /*04d8*/ 	.word	0x000000f8
        /*04dc*/ 	.short	0x0100
        /*04de*/ 	.byte	0x05
	.zero		1


	//   ....[63]....
        /*04e0*/ 	.word	0x000009c0
        /*04e4*/ 	.word	0x000000ff
        /*04e8*/ 	.word	0x00000208
        /*04ec*/ 	.short	0x0100
        /*04ee*/ 	.byte	0x05
	.zero		1


	//   ....[64]....
        /*04f0*/ 	.word	0x000009d0
        /*04f4*/ 	.word	0x000000ff
        /*04f8*/ 	.word	0x00000100
        /*04fc*/ 	.short	0x0100
        /*04fe*/ 	.byte	0x05
	.zero		1


	//   ....[65]....
        /*0500*/ 	.word	0x000009e0
        /*0504*/ 	.word	0x000000ff
        /*0508*/ 	.word	0x00000210
        /*050c*/ 	.short	0x0100
        /*050e*/ 	.byte	0x05
	.zero		1


	//   ....[66]....
        /*0510*/ 	.word	0x000009f0
        /*0514*/ 	.word	0x000000ff
        /*0518*/ 	.word	0x00000108
        /*051c*/ 	.short	0x0100
        /*051e*/ 	.byte	0x05
	.zero		1


	//   ....[67]....
        /*0520*/ 	.word	0x00000a00
        /*0524*/ 	.word	0x000000ff
        /*0528*/ 	.word	0x00000218
        /*052c*/ 	.short	0x0100
        /*052e*/ 	.byte	0x05
	.zero		1


	//   ....[68]....
        /*0530*/ 	.word	0x00000b40
        /*0534*/ 	.word	0x000000ff
        /*0538*/ 	.word	0x00000220
        /*053c*/ 	.short	0x0100
        /*053e*/ 	.byte	0x07
	.zero		1


	//   ....[69]....
        /*0540*/ 	.word	0x00000b50
        /*0544*/ 	.word	0x000000ff
        /*0548*/ 	.word	0x00000230
        /*054c*/ 	.short	0x0100
        /*054e*/ 	.byte	0x07
	.zero		1


	//   ....[70]....
        /*0550*/ 	.word	0x00000b60
        /*0554*/ 	.word	0x000000ff
        /*0558*/ 	.word	0x00000228
        /*055c*/ 	.short	0x0100
        /*055e*/ 	.byte	0x07
	.zero		1


	//   ....[71]....
        /*0560*/ 	.word	0x00000b70
        /*0564*/ 	.word	0x000000ff
        /*0568*/ 	.word	0x00000238
        /*056c*/ 	.short	0x0100
        /*056e*/ 	.byte	0x07
	.zero		1


	//   ....[72]....
        /*0570*/ 	.word	0x00000c60
        /*0574*/ 	.word	0x000000ff
        /*0578*/ 	.word	0x00000240
        /*057c*/ 	.short	0x0100
        /*057e*/ 	.byte	0x05
	.zero		1


	//   ....[73]....
        /*0580*/ 	.word	0x00000c70
        /*0584*/ 	.word	0x000000ff
        /*0588*/ 	.word	0x00000248
        /*058c*/ 	.short	0x0100
        /*058e*/ 	.byte	0x05
	.zero		1


	//   ....[74]....
        /*0590*/ 	.word	0x00000db0
        /*0594*/ 	.word	0x000000ff
        /*0598*/ 	.word	0x00000250
        /*059c*/ 	.short	0x0100
        /*059e*/ 	.byte	0x05
	.zero		1


	//   ....[75]....
        /*05a0*/ 	.word	0x00000dc0
        /*05a4*/ 	.word	0x000000ff
        /*05a8*/ 	.word	0x00000260
        /*05ac*/ 	.short	0x0100
        /*05ae*/ 	.byte	0x05
	.zero		1


	//   ....[76]....
        /*05b0*/ 	.word	0x00000dd0
        /*05b4*/ 	.word	0x000000ff
        /*05b8*/ 	.word	0x00000258
        /*05bc*/ 	.short	0x0100
        /*05be*/ 	.byte	0x05
	.zero		1


	//   ....[77]....
        /*05c0*/ 	.word	0x00000de0
        /*05c4*/ 	.word	0x000000ff
        /*05c8*/ 	.word	0x00000268
        /*05cc*/ 	.short	0x0100
        /*05ce*/ 	.byte	0x05
	.zero		1


	//   ....[78]....
        /*05d0*/ 	.word	0x00000f10
        /*05d4*/ 	.word	0x000000ff
        /*05d8*/ 	.word	0x00000270
        /*05dc*/ 	.short	0x0100
        /*05de*/ 	.byte	0x07
	.zero		1


	//   ....[79]....
        /*05e0*/ 	.word	0x00000f20
        /*05e4*/ 	.word	0x000000ff
        /*05e8*/ 	.word	0x00000290
        /*05ec*/ 	.short	0x0100
        /*05ee*/ 	.byte	0x07
	.zero		1


	//   ....[80]....
        /*05f0*/ 	.word	0x00000f30
        /*05f4*/ 	.word	0x000000ff
        /*05f8*/ 	.word	0x00000278
        /*05fc*/ 	.short	0x0100
        /*05fe*/ 	.byte	0x07
	.zero		1


	//   ....[81]....
        /*0600*/ 	.word	0x00000f40
        /*0604*/ 	.word	0x000000ff
        /*0608*/ 	.word	0x00000298
        /*060c*/ 	.short	0x0100
        /*060e*/ 	.byte	0x07
	.zero		1


	//   ....[82]....
        /*0610*/ 	.word	0x00000f50
        /*0614*/ 	.word	0x000000ff
        /*0618*/ 	.word	0x00000280
        /*061c*/ 	.short	0x0100
        /*061e*/ 	.byte	0x07
	.zero		1


	//   ....[83]....
        /*0620*/ 	.word	0x00000f60
        /*0624*/ 	.word	0x000000ff
        /*0628*/ 	.word	0x000002a0
        /*062c*/ 	.short	0x0100
        /*062e*/ 	.byte	0x07
	.zero		1


	//   ....[84]....
        /*0630*/ 	.word	0x00000f70
        /*0634*/ 	.word	0x000000ff
        /*0638*/ 	.word	0x00000288
        /*063c*/ 	.short	0x0100
        /*063e*/ 	.byte	0x07
	.zero		1


	//   ....[85]....
        /*0640*/ 	.word	0x00000f80
        /*0644*/ 	.word	0x000000ff
        /*0648*/ 	.word	0x000002a8
        /*064c*/ 	.short	0x0100
        /*064e*/ 	.byte	0x07
	.zero		1


	//   ....[86]....
        /*0650*/ 	.word	0x00001070
        /*0654*/ 	.word	0x000000ff
        /*0658*/ 	.word	0x000002b0
        /*065c*/ 	.short	0x0100
        /*065e*/ 	.byte	0x05
	.zero		1


	//   ....[87]....
        /*0660*/ 	.word	0x00001080
        /*0664*/ 	.word	0x000000ff
        /*0668*/ 	.word	0x000002c0
        /*066c*/ 	.short	0x0100
        /*066e*/ 	.byte	0x05
	.zero		1


	//   ....[88]....
        /*0670*/ 	.word	0x00001090
        /*0674*/ 	.word	0x000000ff
        /*0678*/ 	.word	0x000002b8
        /*067c*/ 	.short	0x0100
        /*067e*/ 	.byte	0x05
	.zero		1


	//   ....[89]....
        /*0680*/ 	.word	0x000010a0
        /*0684*/ 	.word	0x000000ff
        /*0688*/ 	.word	0x000002c8
        /*068c*/ 	.short	0x0100
        /*068e*/ 	.byte	0x05
	.zero		1


	//   ....[90]....
        /*0690*/ 	.word	0x00001980
        /*0694*/ 	.word	0x00000003
        /*0698*/ 	.word	0x000002c0
        /*069c*/ 	.short	0x010a
        /*069e*/ 	.byte	0xff
	.zero		1


	//   ....[91]....
        /*06a0*/ 	.word	0x000019b0
        /*06a4*/ 	.word	0x00000003
        /*06a8*/ 	.word	0x000002b0
        /*06ac*/ 	.short	0x0101
        /*06ae*/ 	.byte	0xff
	.zero		1


	//   ....[92]....
        /*06b0*/ 	.word	0x00001a80
        /*06b4*/ 	.word	0x000000ff
        /*06b8*/ 	.word	0x00000110
        /*06bc*/ 	.short	0x010a
        /*06be*/ 	.byte	0x08
	.zero		1


	//   ....[93]....
        /*06c0*/ 	.word	0x00001b20
        /*06c4*/ 	.word	0x000000ff
        /*06c8*/ 	.word	0x00000110
        /*06cc*/ 	.short	0x010a
        /*06ce*/ 	.byte	0x21
	.zero		1


	//   ....[94]....
        /*06d0*/ 	.word	0x00001c70
        /*06d4*/ 	.word	0x000000ff
        /*06d8*/ 	.word	0x00000110
        /*06dc*/ 	.short	0x010a
        /*06de*/ 	.byte	0x08
	.zero		1


	//   ....[95]....
        /*06e0*/ 	.word	0x00001d80
        /*06e4*/ 	.word	0x000000ff
        /*06e8*/ 	.word	0x00000248
        /*06ec*/ 	.short	0x0101
        /*06ee*/ 	.byte	0x04
	.zero		1


	//   ....[96]....
        /*06f0*/ 	.word	0x00001da0
        /*06f4*/ 	.word	0x000000ff
        /*06f8*/ 	.word	0x00000110
        /*06fc*/ 	.short	0x010a
        /*06fe*/ 	.byte	0x08
	.zero		1


	//   ....[97]....
        /*0700*/ 	.word	0x00001e20
        /*0704*/ 	.word	0x000000ff
        /*0708*/ 	.word	0x00000110
        /*070c*/ 	.short	0x010a
        /*070e*/ 	.byte	0x11
	.zero		1


	//   ....[98]....
        /*0710*/ 	.word	0x00001f70
        /*0714*/ 	.word	0x000000ff
        /*0718*/ 	.word	0x00000110
        /*071c*/ 	.short	0x010a
        /*071e*/ 	.byte	0x08
	.zero		1


	//   ....[99]....
        /*0720*/ 	.word	0x000020b0
        /*0724*/ 	.word	0x00000002
        /*0728*/ 	.word	0x00000250
        /*072c*/ 	.short	0x010a
        /*072e*/ 	.byte	0xff
	.zero		1


	//   ....[100]....
        /*0730*/ 	.word	0x00002170
        /*0734*/ 	.word	0x00000002
        /*0738*/ 	.word	0x00000000
        /*073c*/ 	.short	0x0101
        /*073e*/ 	.byte	0xff
	.zero		1


	//   ....[101]....
        /*0740*/ 	.word	0x000026d0
        /*0744*/ 	.word	0x000000ff
        /*0748*/ 	.word	0x00000000
        /*074c*/ 	.short	0x010a
        /*074e*/ 	.byte	0x05
	.zero		1


	//   ....[102]....
        /*0750*/ 	.word	0x00002760
        /*0754*/ 	.word	0x000000ff
        /*0758*/ 	.word	0x00000000
        /*075c*/ 	.short	0x010a
        /*075e*/ 	.byte	0x05
	.zero		1


	//   ....[103]....
        /*0760*/ 	.word	0x000027f0
        /*0764*/ 	.word	0x000000ff
        /*0768*/ 	.word	0x00000000
        /*076c*/ 	.short	0x010a
        /*076e*/ 	.byte	0x05
	.zero		1


	//   ....[104]....
        /*0770*/ 	.word	0x00002880
        /*0774*/ 	.word	0x000000ff
        /*0778*/ 	.word	0x00000000
        /*077c*/ 	.short	0x010a
        /*077e*/ 	.byte	0x05
	.zero		1


	//   ....[105]....
        /*0780*/ 	.word	0x00002910
        /*0784*/ 	.word	0x000000ff
        /*0788*/ 	.word	0x00000000
        /*078c*/ 	.short	0x010a
        /*078e*/ 	.byte	0x05
	.zero		1


	//   ....[106]....
        /*0790*/ 	.word	0x000029a0
        /*0794*/ 	.word	0x000000ff
        /*0798*/ 	.word	0x00000000
        /*079c*/ 	.short	0x010a
        /*079e*/ 	.byte	0x05
	.zero		1


	//   ....[107]....
        /*07a0*/ 	.word	0x00002a30
        /*07a4*/ 	.word	0x000000ff
        /*07a8*/ 	.word	0x00000000
        /*07ac*/ 	.short	0x010a
        /*07ae*/ 	.byte	0x05
	.zero		1


	//   ....[108]....
        /*07b0*/ 	.word	0x00002ac0
        /*07b4*/ 	.word	0x000000ff
        /*07b8*/ 	.word	0x00000000
        /*07bc*/ 	.short	0x010a
        /*07be*/ 	.byte	0x05
	.zero		1


	//   ....[109]....
        /*07c0*/ 	.word	0x00002b50
        /*07c4*/ 	.word	0x000000ff
        /*07c8*/ 	.word	0x00000000
        /*07cc*/ 	.short	0x010a
        /*07ce*/ 	.byte	0x05
	.zero		1


	//   ....[110]....
        /*07d0*/ 	.word	0x00002be0
        /*07d4*/ 	.word	0x000000ff
        /*07d8*/ 	.word	0x00000000
        /*07dc*/ 	.short	0x010a
        /*07de*/ 	.byte	0x05
	.zero		1


	//   ....[111]....
        /*07e0*/ 	.word	0x00002c70
        /*07e4*/ 	.word	0x000000ff
        /*07e8*/ 	.word	0x00000000
        /*07ec*/ 	.short	0x010a
        /*07ee*/ 	.byte	0x05
	.zero		1


	//   ....[112]....
        /*07f0*/ 	.word	0x00002d00
        /*07f4*/ 	.word	0x000000ff
        /*07f8*/ 	.word	0x00000000
        /*07fc*/ 	.short	0x010a
        /*07fe*/ 	.byte	0x05
	.zero		1


	//   ....[113]....
        /*0800*/ 	.word	0x00002d90
        /*0804*/ 	.word	0x000000ff
        /*0808*/ 	.word	0x00000000
        /*080c*/ 	.short	0x010a
        /*080e*/ 	.byte	0x05
	.zero		1


	//   ....[114]....
        /*0810*/ 	.word	0x00002e20
        /*0814*/ 	.word	0x000000ff
        /*0818*/ 	.word	0x00000000
        /*081c*/ 	.short	0x010a
        /*081e*/ 	.byte	0x05
	.zero		1


	//   ....[115]....
        /*0820*/ 	.word	0x00002eb0
        /*0824*/ 	.word	0x000000ff
        /*0828*/ 	.word	0x00000000
        /*082c*/ 	.short	0x010a
        /*082e*/ 	.byte	0x05
	.zero		1


	//   ....[116]....
        /*0830*/ 	.word	0x00002f40
        /*0834*/ 	.word	0x000000ff
        /*0838*/ 	.word	0x00000000
        /*083c*/ 	.short	0x010a
        /*083e*/ 	.byte	0x05
	.zero		1


	//   ....[117]....
        /*0840*/ 	.word	0x00002fd0
        /*0844*/ 	.word	0x000000ff
        /*0848*/ 	.word	0x00000000
        /*084c*/ 	.short	0x010a
        /*084e*/ 	.byte	0x05
	.zero		1


	//   ....[118]....
        /*0850*/ 	.word	0x00003060
        /*0854*/ 	.word	0x000000ff
        /*0858*/ 	.word	0x00000000
        /*085c*/ 	.short	0x010a
        /*085e*/ 	.byte	0x05
	.zero		1


	//   ....[119]....
        /*0860*/ 	.word	0x000030f0
        /*0864*/ 	.word	0x000000ff
        /*0868*/ 	.word	0x00000000
        /*086c*/ 	.short	0x010a
        /*086e*/ 	.byte	0x05
	.zero		1


	//   ....[120]....
        /*0870*/ 	.word	0x00003180
        /*0874*/ 	.word	0x000000ff
        /*0878*/ 	.word	0x00000000
        /*087c*/ 	.short	0x010a
        /*087e*/ 	.byte	0x05
	.zero		1


	//   ....[121]....
        /*0880*/ 	.word	0x00003210
        /*0884*/ 	.word	0x000000ff
        /*0888*/ 	.word	0x00000000
        /*088c*/ 	.short	0x010a
        /*088e*/ 	.byte	0x05
	.zero		1


	//   ....[122]....
        /*0890*/ 	.word	0x000032a0
        /*0894*/ 	.word	0x000000ff
        /*0898*/ 	.word	0x00000000
        /*089c*/ 	.short	0x010a
        /*089e*/ 	.byte	0x05
	.zero		1


	//   ....[123]....
        /*08a0*/ 	.word	0x00003330
        /*08a4*/ 	.word	0x000000ff
        /*08a8*/ 	.word	0x00000000
        /*08ac*/ 	.short	0x010a
        /*08ae*/ 	.byte	0x05
	.zero		1


	//   ....[124]....
        /*08b0*/ 	.word	0x000033c0
        /*08b4*/ 	.word	0x000000ff
        /*08b8*/ 	.word	0x00000000
        /*08bc*/ 	.short	0x010a
        /*08be*/ 	.byte	0x05
	.zero		1


	//   ....[125]....
        /*08c0*/ 	.word	0x00003450
        /*08c4*/ 	.word	0x000000ff
        /*08c8*/ 	.word	0x00000000
        /*08cc*/ 	.short	0x010a
        /*08ce*/ 	.byte	0x05
	.zero		1


	//   ....[126]....
        /*08d0*/ 	.word	0x000034e0
        /*08d4*/ 	.word	0x000000ff
        /*08d8*/ 	.word	0x00000000
        /*08dc*/ 	.short	0x010a
        /*08de*/ 	.byte	0x05
	.zero		1


	//   ....[127]....
        /*08e0*/ 	.word	0x00003570
        /*08e4*/ 	.word	0x000000ff
        /*08e8*/ 	.word	0x00000000
        /*08ec*/ 	.short	0x010a
        /*08ee*/ 	.byte	0x05
	.zero		1


	//   ....[128]....
        /*08f0*/ 	.word	0x00003600
        /*08f4*/ 	.word	0x000000ff
        /*08f8*/ 	.word	0x00000000
        /*08fc*/ 	.short	0x010a
        /*08fe*/ 	.byte	0x05
	.zero		1


	//   ....[129]....
        /*0900*/ 	.word	0x00003690
        /*0904*/ 	.word	0x000000ff
        /*0908*/ 	.word	0x00000000
        /*090c*/ 	.short	0x010a
        /*090e*/ 	.byte	0x05
	.zero		1


	//   ....[130]....
        /*0910*/ 	.word	0x00003720
        /*0914*/ 	.word	0x000000ff
        /*0918*/ 	.word	0x00000000
        /*091c*/ 	.short	0x010a
        /*091e*/ 	.byte	0x05
	.zero		1


	//   ....[131]....
        /*0920*/ 	.word	0x000037b0
        /*0924*/ 	.word	0x000000ff
        /*0928*/ 	.word	0x00000000
        /*092c*/ 	.short	0x010a
        /*092e*/ 	.byte	0x05
	.zero		1


	//   ....[132]....
        /*0930*/ 	.word	0x00003840
        /*0934*/ 	.word	0x000000ff
        /*0938*/ 	.word	0x00000000
        /*093c*/ 	.short	0x010a
        /*093e*/ 	.byte	0x05
	.zero		1


	//   ....[133]....
        /*0940*/ 	.word	0x000038d0
        /*0944*/ 	.word	0x000000ff
        /*0948*/ 	.word	0x00000000
        /*094c*/ 	.short	0x010a
        /*094e*/ 	.byte	0x05
	.zero		1


	//   ....[134]....
        /*0950*/ 	.word	0x00003970
        /*0954*/ 	.word	0x00000000
        /*0958*/ 	.word	0x00000000
        /*095c*/ 	.short	0x010a
        /*095e*/ 	.byte	0xff
	.zero		1


	//   ....[135]....
        /*0960*/ 	.word	0x00003a90
        /*0964*/ 	.word	0x00000000
        /*0968*/ 	.word	0x000002b0
        /*096c*/ 	.short	0x010a
        /*096e*/ 	.byte	0xff
	.zero		1


	//   ....[136]....
        /*0970*/ 	.word	0x00003af0
        /*0974*/ 	.word	0x00000004
        /*0978*/ 	.word	0x00000000
        /*097c*/ 	.short	0x0101
        /*097e*/ 	.byte	0xff
	.zero		1


	//   ....[137]....
        /*0980*/ 	.word	0x00003b10
        /*0984*/ 	.word	0x000000ff
        /*0988*/ 	.word	0x00000260
        /*098c*/ 	.short	0x010a
        /*098e*/ 	.byte	0x05
	.zero		1


	//   ....[138]....
        /*0990*/ 	.word	0x00003c30
        /*0994*/ 	.word	0x00000000
        /*0998*/ 	.word	0x00000250
        /*099c*/ 	.short	0x010a
        /*099e*/ 	.byte	0xff
	.zero		1


	//   ....[139]....
        /*09a0*/ 	.word	0x00003d40
        /*09a4*/ 	.word	0x00000000
        /*09a8*/ 	.word	0x00000000
        /*09ac*/ 	.short	0x0101
        /*09ae*/ 	.byte	0xff
	.zero		1


	//   ....[140]....
        /*09b0*/ 	.word	0x00003dd0
        /*09b4*/ 	.word	0x000000ff
        /*09b8*/ 	.word	0x00000260
        /*09bc*/ 	.short	0x0106
        /*09be*/ 	.byte	0x05
	.zero		1


	//   ....[141]....
        /*09c0*/ 	.word	0x00003df0
        /*09c4*/ 	.word	0x000000ff
        /*09c8*/ 	.word	0x00000260
        /*09cc*/ 	.short	0x010a
        /*09ce*/ 	.byte	0x05
	.zero		1


	//   ....[142]....
        /*09d0*/ 	.word	0x00003e80
        /*09d4*/ 	.word	0x000000ff
        /*09d8*/ 	.word	0x00000260
        /*09dc*/ 	.short	0x0106
        /*09de*/ 	.byte	0x04
	.zero		1


	//   ....[143]....
        /*09e0*/ 	.word	0x00003ec0
        /*09e4*/ 	.word	0x00000000
        /*09e8*/ 	.word	0x00000260
        /*09ec*/ 	.short	0x010a
        /*09ee*/ 	.byte	0xff
	.zero		1


	//   ....[144]....
        /*09f0*/ 	.word	0x00004390
        /*09f4*/ 	.word	0x00000000
        /*09f8*/ 	.word	0x00000250
        /*09fc*/ 	.short	0x010a
        /*09fe*/ 	.byte	0xff
	.zero		1


	//   ....[145]....
        /*0a00*/ 	.word	0x00004490
        /*0a04*/ 	.word	0x00000003
        /*0a08*/ 	.word	0x00000000
        /*0a0c*/ 	.short	0x0101
        /*0a0e*/ 	.byte	0xff
	.zero		1


	//   ....[146]....
        /*0a10*/ 	.word	0x000044a0
        /*0a14*/ 	.word	0x000000ff
        /*0a18*/ 	.word	0x00000000
        /*0a1c*/ 	.short	0x010a
        /*0a1e*/ 	.byte	0x04
	.zero		1


	//   ....[147]....
        /*0a20*/ 	.word	0x000044c0
        /*0a24*/ 	.word	0x000000ff
        /*0a28*/ 	.word	0x00000290
        /*0a2c*/ 	.short	0x010a
        /*0a2e*/ 	.byte	0x09
	.zero		1


	//   ....[148]....
        /*0a30*/ 	.word	0x00004600
        /*0a34*/ 	.word	0x000000ff
        /*0a38*/ 	.word	0x00000000
        /*0a3c*/ 	.short	0x010a
        /*0a3e*/ 	.byte	0x07
	.zero		1


	//   ....[149]....
        /*0a40*/ 	.word	0x00004710
        /*0a44*/ 	.word	0x000000ff
        /*0a48*/ 	.word	0x00000000
        /*0a4c*/ 	.short	0x010a
        /*0a4e*/ 	.byte	0x04
	.zero		1


	//   ....[150]....
        /*0a50*/ 	.word	0x000048f0
        /*0a54*/ 	.word	0x000000ff
        /*0a58*/ 	.word	0x00000000
        /*0a5c*/ 	.short	0x010a
        /*0a5e*/ 	.byte	0x05
	.zero		1


	//   ....[151]....
        /*0a60*/ 	.word	0x00004980
        /*0a64*/ 	.word	0x000000ff
        /*0a68*/ 	.word	0x00000000
        /*0a6c*/ 	.short	0x010a
        /*0a6e*/ 	.byte	0x05
	.zero		1


	//   ....[152]....
        /*0a70*/ 	.word	0x00004a10
        /*0a74*/ 	.word	0x000000ff
        /*0a78*/ 	.word	0x00000000
        /*0a7c*/ 	.short	0x010a
        /*0a7e*/ 	.byte	0x05
	.zero		1


	//   ....[153]....
        /*0a80*/ 	.word	0x00004aa0
        /*0a84*/ 	.word	0x000000ff
        /*0a88*/ 	.word	0x00000000
        /*0a8c*/ 	.short	0x010a
        /*0a8e*/ 	.byte	0x07
	.zero		1


	//   ....[154]....
        /*0a90*/ 	.word	0x00004f00
        /*0a94*/ 	.word	0x00000000
        /*0a98*/ 	.word	0x00000250
        /*0a9c*/ 	.short	0x010a
        /*0a9e*/ 	.byte	0xff
	.zero		1


	//   ....[155]....
        /*0aa0*/ 	.word	0x00004fc0
        /*0aa4*/ 	.word	0x00000000
        /*0aa8*/ 	.word	0x00000000
        /*0aac*/ 	.short	0x0101
        /*0aae*/ 	.byte	0xff
	.zero		1


	//   ....[156]....
        /*0ab0*/ 	.word	0x000052e0
        /*0ab4*/ 	.word	0x000000ff
        /*0ab8*/ 	.word	0x00000248
        /*0abc*/ 	.short	0x010a
        /*0abe*/ 	.byte	0x07
	.zero		1


	//   ....[157]....
        /*0ac0*/ 	.word	0x000054d0
        /*0ac4*/ 	.word	0x000000ff
        /*0ac8*/ 	.word	0x00000230
        /*0acc*/ 	.short	0x010a
        /*0ace*/ 	.byte	0x07
	.zero		1


	//   ....[158]....
        /*0ad0*/ 	.word	0x000056a0
        /*0ad4*/ 	.word	0x000000ff
        /*0ad8*/ 	.word	0x00000220
        /*0adc*/ 	.short	0x010b
        /*0ade*/ 	.byte	0x07
	.zero		1


	//   ....[159]....
        /*0ae0*/ 	.word	0x00005710
        /*0ae4*/ 	.word	0x000000ff
        /*0ae8*/ 	.word	0x00000000
        /*0aec*/ 	.short	0x0101
        /*0aee*/ 	.byte	0x08
	.zero		1


	//   ....[160]....
        /*0af0*/ 	.word	0x00005740
        /*0af4*/ 	.word	0x000000ff
        /*0af8*/ 	.word	0x00000238
        /*0afc*/ 	.short	0x010a
        /*0afe*/ 	.byte	0x07
	.zero		1


	//   ....[161]....
        /*0b00*/ 	.word	0x00005950
        /*0b04*/ 	.word	0x000000ff
        /*0b08*/ 	.word	0x00000228
        /*0b0c*/ 	.short	0x010b
        /*0b0e*/ 	.byte	0x07
	.zero		1


	//   ....[162]....
        /*0b10*/ 	.word	0x00005970
        /*0b14*/ 	.word	0x000000ff
        /*0b18*/ 	.word	0x00000000
        /*0b1c*/ 	.short	0x0101
        /*0b1e*/ 	.byte	0x0d
	.zero		1


	//   ....[163]....
        /*0b20*/ 	.word	0x000059a0
        /*0b24*/ 	.word	0x000000ff
        /*0b28*/ 	.word	0x00000230
        /*0b2c*/ 	.short	0x010a
        /*0b2e*/ 	.byte	0x07
	.zero		1


	//   ....[164]....
        /*0b30*/ 	.word	0x000059e0
        /*0b34*/ 	.word	0x00000000
        /*0b38*/ 	.word	0x00000238
        /*0b3c*/ 	.short	0x010a
        /*0b3e*/ 	.byte	0xff
	.zero		1


	//   ....[165]....
        /*0b40*/ 	.word	0x00005d20
        /*0b44*/ 	.word	0x00000000
        /*0b48*/ 	.word	0x00000250
        /*0b4c*/ 	.short	0x010a
        /*0b4e*/ 	.byte	0xff
	.zero		1


	//   ....[166]....
        /*0b50*/ 	.word	0x00005e30
        /*0b54*/ 	.word	0x00000000
        /*0b58*/ 	.word	0x00000000
        /*0b5c*/ 	.short	0x0101
        /*0b5e*/ 	.byte	0xff
	.zero		1


	//   ....[167]....
        /*0b60*/ 	.word	0x00006880
        /*0b64*/ 	.word	0x00000000
        /*0b68*/ 	.word	0x00000220
        /*0b6c*/ 	.short	0x010a
        /*0b6e*/ 	.byte	0xff
	.zero		1


	//   ....[168]....
        /*0b70*/ 	.word	0x000068f0
        /*0b74*/ 	.word	0x00000071
        /*0b78*/ 	.word	0x00000270
        /*0b7c*/ 	.short	0x010a
        /*0b7e*/ 	.byte	0xff
	.zero		1


	//   ....[169]....
        /*0b80*/ 	.word	0x000069d0
        /*0b84*/ 	.word	0x00000000
        /*0b88*/ 	.word	0x00000220
        /*0b8c*/ 	.short	0x010a
        /*0b8e*/ 	.byte	0xff
	.zero		1


	//   ....[170]....
        /*0b90*/ 	.word	0x00006b10
        /*0b94*/ 	.word	0x00000000
        /*0b98*/ 	.word	0x00000000
        /*0b9c*/ 	.short	0x0101
        /*0b9e*/ 	.byte	0xff
	.zero		1


	//   ....[171]....
        /*0ba0*/ 	.word	0x00006b70
        /*0ba4*/ 	.word	0x00000071
        /*0ba8*/ 	.word	0x00000270
        /*0bac*/ 	.short	0x010a
        /*0bae*/ 	.byte	0xff
	.zero		1


	//   ....[172]....
        /*0bb0*/ 	.word	0x000076c0
        /*0bb4*/ 	.word	0x00000020
        /*0bb8*/ 	.word	0x00000220
        /*0bbc*/ 	.short	0x010a
        /*0bbe*/ 	.byte	0xff
	.zero		1


	//   ....[173]....
        /*0bc0*/ 	.word	0x00007780
        /*0bc4*/ 	.word	0x00000020
        /*0bc8*/ 	.word	0x00000220
        /*0bcc*/ 	.short	0x010a
        /*0bce*/ 	.byte	0xff
	.zero		1


	//   ....[174]....
        /*0bd0*/ 	.word	0x000078a0
        /*0bd4*/ 	.word	0x00000003
        /*0bd8*/ 	.word	0x00000000
        /*0bdc*/ 	.short	0x0101
        /*0bde*/ 	.byte	0xff
	.zero		1


	//   ....[175]....
        /*0be0*/ 	.word	0x00007ce0
        /*0be4*/ 	.word	0x000000ff
        /*0be8*/ 	.word	0x00000000
        /*0bec*/ 	.short	0x0101
        /*0bee*/ 	.byte	0x05
	.zero		1


	//   ....[176]....
        /*0bf0*/ 	.word	0x00008520
        /*0bf4*/ 	.word	0x00000003
        /*0bf8*/ 	.word	0x000002c0
        /*0bfc*/ 	.short	0x010a
        /*0bfe*/ 	.byte	0xff
	.zero		1


	//   ....[177]....
        /*0c00*/ 	.word	0x00008580
        /*0c04*/ 	.word	0x00000002
        /*0c08*/ 	.word	0x00000110
        /*0c0c*/ 	.short	0x010a
        /*0c0e*/ 	.byte	0xff
	.zero		1


	//   ....[178]....
        /*0c10*/ 	.word	0x000085e0
        /*0c14*/ 	.word	0x00000002
        /*0c18*/ 	.word	0x00000110
        /*0c1c*/ 	.short	0x010a
        /*0c1e*/ 	.byte	0xff
	.zero		1


	//   ....[179]....
        /*0c20*/ 	.word	0x00008630
        /*0c24*/ 	.word	0x00000002
        /*0c28*/ 	.word	0x00000250
        /*0c2c*/ 	.short	0x010a
        /*0c2e*/ 	.byte	0xff
	.zero		1


	//   ....[180]....
        /*0c30*/ 	.word	0x00008690
        /*0c34*/ 	.word	0x00000000
        /*0c38*/ 	.word	0x00000000
        /*0c3c*/ 	.short	0x010a
        /*0c3e*/ 	.byte	0xff
	.zero		1


	//   ....[181]....
        /*0c40*/ 	.word	0x000086f0
        /*0c44*/ 	.word	0x00000000
        /*0c48*/ 	.word	0x00000000
        /*0c4c*/ 	.short	0x010a
        /*0c4e*/ 	.byte	0xff
	.zero		1


	//   ....[182]....
        /*0c50*/ 	.word	0x00008750
        /*0c54*/ 	.word	0x00000000
        /*0c58*/ 	.word	0x00000000
        /*0c5c*/ 	.short	0x010a
        /*0c5e*/ 	.byte	0xff
	.zero		1


	//   ....[183]....
        /*0c60*/ 	.word	0x000087b0
        /*0c64*/ 	.word	0x00000000
        /*0c68*/ 	.word	0x00000000
        /*0c6c*/ 	.short	0x010a
        /*0c6e*/ 	.byte	0xff
	.zero		1


	//   ....[184]....
        /*0c70*/ 	.word	0x00008810
        /*0c74*/ 	.word	0x00000000
        /*0c78*/ 	.word	0x00000000
        /*0c7c*/ 	.short	0x010a
        /*0c7e*/ 	.byte	0xff
	.zero		1


	//   ....[185]....
        /*0c80*/ 	.word	0x00008870
        /*0c84*/ 	.word	0x00000000
        /*0c88*/ 	.word	0x00000000
        /*0c8c*/ 	.short	0x010a
        /*0c8e*/ 	.byte	0xff
	.zero		1


	//   ....[186]....
        /*0c90*/ 	.word	0x000088d0
        /*0c94*/ 	.word	0x00000000
        /*0c98*/ 	.word	0x00000000
        /*0c9c*/ 	.short	0x010a
        /*0c9e*/ 	.byte	0xff
	.zero		1


	//   ....[187]....
        /*0ca0*/ 	.word	0x00008930
        /*0ca4*/ 	.word	0x00000000
        /*0ca8*/ 	.word	0x00000000
        /*0cac*/ 	.short	0x010a
        /*0cae*/ 	.byte	0xff
	.zero		1


	//   ....[188]....
        /*0cb0*/ 	.word	0x00008990
        /*0cb4*/ 	.word	0x00000000
        /*0cb8*/ 	.word	0x00000000
        /*0cbc*/ 	.short	0x010a
        /*0cbe*/ 	.byte	0xff
	.zero		1


	//   ....[189]....
        /*0cc0*/ 	.word	0x000089f0
        /*0cc4*/ 	.word	0x00000000
        /*0cc8*/ 	.word	0x00000000
        /*0ccc*/ 	.short	0x010a
        /*0cce*/ 	.byte	0xff
	.zero		1


	//   ....[190]....
        /*0cd0*/ 	.word	0x00008a50
        /*0cd4*/ 	.word	0x00000000
        /*0cd8*/ 	.word	0x00000000
        /*0cdc*/ 	.short	0x010a
        /*0cde*/ 	.byte	0xff
	.zero		1


	//   ....[191]....
        /*0ce0*/ 	.word	0x00008ab0
        /*0ce4*/ 	.word	0x00000000
        /*0ce8*/ 	.word	0x00000000
        /*0cec*/ 	.short	0x010a
        /*0cee*/ 	.byte	0xff
	.zero		1


	//   ....[192]....
        /*0cf0*/ 	.word	0x00008b10
        /*0cf4*/ 	.word	0x00000000
        /*0cf8*/ 	.word	0x00000000
        /*0cfc*/ 	.short	0x010a
        /*0cfe*/ 	.byte	0xff
	.zero		1


	//   ....[193]....
        /*0d00*/ 	.word	0x00008b70
        /*0d04*/ 	.word	0x00000000
        /*0d08*/ 	.word	0x00000000
        /*0d0c*/ 	.short	0x010a
        /*0d0e*/ 	.byte	0xff
	.zero		1


	//   ....[194]....
        /*0d10*/ 	.word	0x00008bd0
        /*0d14*/ 	.word	0x00000000
        /*0d18*/ 	.word	0x00000000
        /*0d1c*/ 	.short	0x010a
        /*0d1e*/ 	.byte	0xff
	.zero		1


	//   ....[195]....
        /*0d20*/ 	.word	0x00008c30
        /*0d24*/ 	.word	0x00000000
        /*0d28*/ 	.word	0x00000000
        /*0d2c*/ 	.short	0x010a
        /*0d2e*/ 	.byte	0xff
	.zero		1


	//   ....[196]....
        /*0d30*/ 	.word	0x00008c90
        /*0d34*/ 	.word	0x00000000
        /*0d38*/ 	.word	0x00000000
        /*0d3c*/ 	.short	0x010a
        /*0d3e*/ 	.byte	0xff
	.zero		1


	//   ....[197]....
        /*0d40*/ 	.word	0x00008cf0
        /*0d44*/ 	.word	0x00000000
        /*0d48*/ 	.word	0x00000000
        /*0d4c*/ 	.short	0x010a
        /*0d4e*/ 	.byte	0xff
	.zero		1


	//   ....[198]....
        /*0d50*/ 	.word	0x00008d50
        /*0d54*/ 	.word	0x00000000
        /*0d58*/ 	.word	0x00000000
        /*0d5c*/ 	.short	0x010a
        /*0d5e*/ 	.byte	0xff
	.zero		1


	//   ....[199]....
        /*0d60*/ 	.word	0x00008db0
        /*0d64*/ 	.word	0x00000000
        /*0d68*/ 	.word	0x00000000
        /*0d6c*/ 	.short	0x010a
        /*0d6e*/ 	.byte	0xff
	.zero		1


	//   ....[200]....
        /*0d70*/ 	.word	0x00008e10
        /*0d74*/ 	.word	0x00000000
        /*0d78*/ 	.word	0x00000000
        /*0d7c*/ 	.short	0x010a
        /*0d7e*/ 	.byte	0xff
	.zero		1


	//   ....[201]....
        /*0d80*/ 	.word	0x00008e70
        /*0d84*/ 	.word	0x00000000
        /*0d88*/ 	.word	0x00000000
        /*0d8c*/ 	.short	0x010a
        /*0d8e*/ 	.byte	0xff
	.zero		1


	//   ....[202]....
        /*0d90*/ 	.word	0x00008ed0
        /*0d94*/ 	.word	0x00000000
        /*0d98*/ 	.word	0x00000000
        /*0d9c*/ 	.short	0x010a
        /*0d9e*/ 	.byte	0xff
	.zero		1


	//   ....[203]....
        /*0da0*/ 	.word	0x00008f30
        /*0da4*/ 	.word	0x00000000
        /*0da8*/ 	.word	0x00000000
        /*0dac*/ 	.short	0x010a
        /*0dae*/ 	.byte	0xff
	.zero		1


	//   ....[204]....
        /*0db0*/ 	.word	0x00008f90
        /*0db4*/ 	.word	0x00000000
        /*0db8*/ 	.word	0x00000000
        /*0dbc*/ 	.short	0x010a
        /*0dbe*/ 	.byte	0xff
	.zero		1


	//   ....[205]....
        /*0dc0*/ 	.word	0x00008ff0
        /*0dc4*/ 	.word	0x00000000
        /*0dc8*/ 	.word	0x00000000
        /*0dcc*/ 	.short	0x010a
        /*0dce*/ 	.byte	0xff
	.zero		1


	//   ....[206]....
        /*0dd0*/ 	.word	0x00009050
        /*0dd4*/ 	.word	0x00000000
        /*0dd8*/ 	.word	0x00000000
        /*0ddc*/ 	.short	0x010a
        /*0dde*/ 	.byte	0xff
	.zero		1


	//   ....[207]....
        /*0de0*/ 	.word	0x000090b0
        /*0de4*/ 	.word	0x00000000
        /*0de8*/ 	.word	0x00000000
        /*0dec*/ 	.short	0x010a
        /*0dee*/ 	.byte	0xff
	.zero		1


	//   ....[208]....
        /*0df0*/ 	.word	0x00009110
        /*0df4*/ 	.word	0x00000000
        /*0df8*/ 	.word	0x00000000
        /*0dfc*/ 	.short	0x010a
        /*0dfe*/ 	.byte	0xff
	.zero		1


	//   ....[209]....
        /*0e00*/ 	.word	0x00009170
        /*0e04*/ 	.word	0x00000000
        /*0e08*/ 	.word	0x00000000
        /*0e0c*/ 	.short	0x010a
        /*0e0e*/ 	.byte	0xff
	.zero		1


	//   ....[210]....
        /*0e10*/ 	.word	0x000091d0
        /*0e14*/ 	.word	0x00000000
        /*0e18*/ 	.word	0x00000000
        /*0e1c*/ 	.short	0x010a
        /*0e1e*/ 	.byte	0xff
	.zero		1


	//   ....[211]....
        /*0e20*/ 	.word	0x00009230
        /*0e24*/ 	.word	0x00000000
        /*0e28*/ 	.word	0x00000000
        /*0e2c*/ 	.short	0x010a
        /*0e2e*/ 	.byte	0xff
	.zero		1


	//   ....[212]....
        /*0e30*/ 	.word	0x00009290
        /*0e34*/ 	.word	0x00000000
        /*0e38*/ 	.word	0x00000000
        /*0e3c*/ 	.short	0x010a
        /*0e3e*/ 	.byte	0xff
	.zero		1


	//   ....[213]....
        /*0e40*/ 	.word	0x000092e0
        /*0e44*/ 	.word	0x00000000
        /*0e48*/ 	.word	0x000002b0
        /*0e4c*/ 	.short	0x010a
        /*0e4e*/ 	.byte	0xff
	.zero		1


	//   ....[214]....
        /*0e50*/ 	.word	0x00009340
        /*0e54*/ 	.word	0x00000000
        /*0e58*/ 	.word	0x00000260
        /*0e5c*/ 	.short	0x010a
        /*0e5e*/ 	.byte	0xff
	.zero		1


	//   ....[215]....
        /*0e60*/ 	.word	0x00009390
        /*0e64*/ 	.word	0x00000000
        /*0e68*/ 	.word	0x00000250
        /*0e6c*/ 	.short	0x010a
        /*0e6e*/ 	.byte	0xff
	.zero		1


	//   ....[216]....
        /*0e70*/ 	.word	0x000093f0
        /*0e74*/ 	.word	0x00000000
        /*0e78*/ 	.word	0x00000260
        /*0e7c*/ 	.short	0x010a
        /*0e7e*/ 	.byte	0xff
	.zero		1


	//   ....[217]....
        /*0e80*/ 	.word	0x00009440
        /*0e84*/ 	.word	0x00000000
        /*0e88*/ 	.word	0x00000250
        /*0e8c*/ 	.short	0x010a
        /*0e8e*/ 	.byte	0xff
	.zero		1


	//   ....[218]....
        /*0e90*/ 	.word	0x000094a0
        /*0e94*/ 	.word	0x00000003
        /*0e98*/ 	.word	0x00000290
        /*0e9c*/ 	.short	0x010a
        /*0e9e*/ 	.byte	0xff
	.zero		1


	//   ....[219]....
        /*0ea0*/ 	.word	0x00009500
        /*0ea4*/ 	.word	0x00000000
        /*0ea8*/ 	.word	0x00000000
        /*0eac*/ 	.short	0x010a
        /*0eae*/ 	.byte	0xff
	.zero		1


	//   ....[220]....
        /*0eb0*/ 	.word	0x00009560
        /*0eb4*/ 	.word	0x00000000
        /*0eb8*/ 	.word	0x00000000
        /*0ebc*/ 	.short	0x010a
        /*0ebe*/ 	.byte	0xff
	.zero		1


	//   ....[221]....
        /*0ec0*/ 	.word	0x000095c0
        /*0ec4*/ 	.word	0x00000000
        /*0ec8*/ 	.word	0x00000000
        /*0ecc*/ 	.short	0x010a
        /*0ece*/ 	.byte	0xff
	.zero		1


	//   ....[222]....
        /*0ed0*/ 	.word	0x00009620
        /*0ed4*/ 	.word	0x00000000
        /*0ed8*/ 	.word	0x00000000
        /*0edc*/ 	.short	0x010a
        /*0ede*/ 	.byte	0xff
	.zero		1


	//   ....[223]....
        /*0ee0*/ 	.word	0x00009680
        /*0ee4*/ 	.word	0x00000000
        /*0ee8*/ 	.word	0x00000000
        /*0eec*/ 	.short	0x010a
        /*0eee*/ 	.byte	0xff
	.zero		1


	//   ....[224]....
        /*0ef0*/ 	.word	0x000096d0
        /*0ef4*/ 	.word	0x00000000
        /*0ef8*/ 	.word	0x00000250
        /*0efc*/ 	.short	0x010a
        /*0efe*/ 	.byte	0xff
	.zero		1


	//   ....[225]....
        /*0f00*/ 	.word	0x00009730
        /*0f04*/ 	.word	0x00000000
        /*0f08*/ 	.word	0x00000248
        /*0f0c*/ 	.short	0x010a
        /*0f0e*/ 	.byte	0xff
	.zero		1


	//   ....[226]....
        /*0f10*/ 	.word	0x00009790
        /*0f14*/ 	.word	0x00000003
        /*0f18*/ 	.word	0x00000230
        /*0f1c*/ 	.short	0x010a
        /*0f1e*/ 	.byte	0xff
	.zero		1


	//   ....[227]....
        /*0f20*/ 	.word	0x000097f0
        /*0f24*/ 	.word	0x00000003
        /*0f28*/ 	.word	0x00000238
        /*0f2c*/ 	.short	0x010a
        /*0f2e*/ 	.byte	0xff
	.zero		1


	//   ....[228]....
        /*0f30*/ 	.word	0x00009850
        /*0f34*/ 	.word	0x00000000
        /*0f38*/ 	.word	0x00000230
        /*0f3c*/ 	.short	0x010a
        /*0f3e*/ 	.byte	0xff
	.zero		1


	//   ....[229]....
        /*0f40*/ 	.word	0x000098a0
        /*0f44*/ 	.word	0x00000000
        /*0f48*/ 	.word	0x00000250
        /*0f4c*/ 	.short	0x010a
        /*0f4e*/ 	.byte	0xff
	.zero		1


	//   ....[230]....
        /*0f50*/ 	.word	0x000098f0
        /*0f54*/ 	.word	0x00000000
        /*0f58*/ 	.word	0x00000220
        /*0f5c*/ 	.short	0x010a
        /*0f5e*/ 	.byte	0xff
	.zero		1


	//   ....[231]....
        /*0f60*/ 	.word	0x00009940
        /*0f64*/ 	.word	0x00000071
        /*0f68*/ 	.word	0x00000270
        /*0f6c*/ 	.short	0x010a
        /*0f6e*/ 	.byte	0xff
	.zero		1


	//   ....[232]....
        /*0f70*/ 	.word	0x00009990
        /*0f74*/ 	.word	0x00000020
        /*0f78*/ 	.word	0x00000220
        /*0f7c*/ 	.short	0x010a
        /*0f7e*/ 	.byte	0xff
	.zero		1


	//----- nvinfo : EIATTR_NUM_MBARRIERS
	.align		4
.L_47:
        /*0f80*/ 	.byte	0x03, 0x38
        /*0f82*/ 	.short	0x005a


	//----- nvinfo : EIATTR_EXIT_INSTR_OFFSETS
	.align		4
        /*0f84*/ 	.byte	0x04, 0x1c
        /*0f86*/ 	.short	(.L_49 - .L_48)


	//   ....[0]....
.L_48:
        /*0f88*/ 	.word	0x000039a0


	//   ....[1]....
        /*0f8c*/ 	.word	0x00003e90


	//   ....[2]....
        /*0f90*/ 	.word	0x00003ef0


	//   ....[3]....
        /*0f94*/ 	.word	0x00004d00


	//   ....[4]....
        /*0f98*/ 	.word	0x00005a10


	//   ....[5]....
        /*0f9c*/ 	.word	0x00005a50


	//   ....[6]....
        /*0fa0*/ 	.word	0x00008510


	//----- nvinfo : EIATTR_MAX_THREADS
	.align		4
.L_49:
        /*0fa4*/ 	.byte	0x04, 0x05
        /*0fa6*/ 	.short	(.L_51 - .L_50)
.L_50:
        /*0fa8*/ 	.word	0x00000100
        /*0fac*/ 	.word	0x00000001
        /*0fb0*/ 	.word	0x00000001


	//----- nvinfo : EIATTR_CRS_STACK_SIZE
	.align		4
.L_51:
        /*0fb4*/ 	.byte	0x04, 0x1e
        /*0fb6*/ 	.short	(.L_53 - .L_52)
.L_52:
        /*0fb8*/ 	.word	0x00000000


	//----- nvinfo : EIATTR_CBANK_PARAM_SIZE
	.align		4
.L_53:
        /*0fbc*/ 	.byte	0x03, 0x19
        /*0fbe*/ 	.short	0x0800


	//----- nvinfo : EIATTR_PARAM_CBANK
	.align		4
        /*0fc0*/ 	.byte	0x04, 0x0a
        /*0fc2*/ 	.short	(.L_55 - .L_54)
	.align		4
.L_54:
        /*0fc4*/ 	.word	index@(.nv.constant0._ZN7cutlass13device_kernelINS_4gemm6kernel13GemmUniversalIN4cute5tupleIJiiiiEEENS1_10collective13CollectiveMmaINS1_35MainloopSm100TmaUmmaWarpSpecializedILi34ELi2ELi4ENS5_IJNS4_1CILi1EEESB_SB_EEEEENS5_IJNSA_ILi64EEENSA_ILi128EEENSA_ILi32EEEEEENS_12float_e5m2_tENS5_IJSB_llEEENS_12float_e4m3_tENS5_IJlSB_lEEENS4_8TiledMMAINS4_8MMA_AtomIJNS4_10MMA_TraitsINS4_19SM100_MMA_F8F6F4_SSEJSI_SK_fSE_SF_NS4_17integral_constantINS4_4UMMA5MajorELSS_1EEENSQ_ISS_LSS_0EEENSQ_INSR_7ScaleInELSV_0EEESW_EEEEEENS4_6LayoutISC_NS5_IJNSA_ILi0EEES10_S10_EEEEENS5_IJNS4_10UnderscoreES13_S13_EEEEENS4_13SM90_TMA_LOADENS4_14ComposedLayoutINS4_7SwizzleILi2ELi4ELi3EEENS4_18smem_ptr_flag_bitsILi8EEENSZ_INS5_IJSE_NSA_ILi8EEEEEENS5_IJSB_SE_EEEEEEEvNS4_8identityES16_NS17_INS18_ILi1ELi4ELi3EEES1B_NSZ_INS5_IJS1C_SG_EEENS5_IJSG_SB_EEEEEEEvS1H_EENS_8epilogue10collective18CollectiveEpilogueINS1O_23Sm100TmaWarpSpecializedILi2ELi2ELi32ELb0ELb0EEEJSH_NS5_IJNSZ_ISE_SB_EES1T_EEESI_SL_SI_SL_NS1O_6fusion15FusionCallbacksIS1S_NS1V_17LinearCombinationISI_fSI_fLNS_15FloatRoundStyleE2EEESH_S1U_JEEENS4_5SM1004TMEM4LOAD26SM100_TMEM_LOAD_16dp32b32xES16_NS17_IS19_S1B_NSZ_INS5_IJS1C_SE_EEENS5_IJSE_SB_EEEEEEENS4_39AutoVectorizingCopyWithAssumedAlignmentILi128EEENS4_14SM90_TMA_STOREES28_S2A_S2A_EEEvvEEEEvNT_6ParamsE)
        /*0fc8*/ 	.short	0x0380
        /*0fca*/ 	.short	0x0800


	//----- nvinfo : EIATTR_SW_WAR
	.align		4
.L_55:
        /*0fcc*/ 	.byte	0x04, 0x36
        /*0fce*/ 	.short	(.L_57 - .L_56)
.L_56:
        /*0fd0*/ 	.word	0x00000008
.L_57:


//--------------------- .nv.callgraph             --------------------------
	.section	.nv.callgraph,"",@"SHT_CUDA_CALLGRAPH"
	.align	4
	.sectionentsize	8
	.align		4
        /*0000*/ 	.word	0x00000000
	.align		4
        /*0004*/ 	.word	0xffffffff
	.align		4
        /*0008*/ 	.word	index@(_ZN7cutlass13device_kernelINS_4gemm6kernel13GemmUniversalIN4cute5tupleIJiiiiEEENS1_10collective13CollectiveMmaINS1_35MainloopSm100TmaUmmaWarpSpecializedILi34ELi2ELi4ENS5_IJNS4_1CILi1EEESB_SB_EEEEENS5_IJNSA_ILi64EEENSA_ILi128EEENSA_ILi32EEEEEENS_12float_e5m2_tENS5_IJSB_llEEENS_12float_e4m3_tENS5_IJlSB_lEEENS4_8TiledMMAINS4_8MMA_AtomIJNS4_10MMA_TraitsINS4_19SM100_MMA_F8F6F4_SSEJSI_SK_fSE_SF_NS4_17integral_constantINS4_4UMMA5MajorELSS_1EEENSQ_ISS_LSS_0EEENSQ_INSR_7ScaleInELSV_0EEESW_EEEEEENS4_6LayoutISC_NS5_IJNSA_ILi0EEES10_S10_EEEEENS5_IJNS4_10UnderscoreES13_S13_EEEEENS4_13SM90_TMA_LOADENS4_14ComposedLayoutINS4_7SwizzleILi2ELi4ELi3EEENS4_18smem_ptr_flag_bitsILi8EEENSZ_INS5_IJSE_NSA_ILi8EEEEEENS5_IJSB_SE_EEEEEEEvNS4_8identityES16_NS17_INS18_ILi1ELi4ELi3EEES1B_NSZ_INS5_IJS1C_SG_EEENS5_IJSG_SB_EEEEEEEvS1H_EENS_8epilogue10collective18CollectiveEpilogueINS1O_23Sm100TmaWarpSpecializedILi2ELi2ELi32ELb0ELb0EEEJSH_NS5_IJNSZ_ISE_SB_EES1T_EEESI_SL_SI_SL_NS1O_6fusion15FusionCallbacksIS1S_NS1V_17LinearCombinationISI_fSI_fLNS_15FloatRoundStyleE2EEESH_S1U_JEEENS4_5SM1004TMEM4LOAD26SM100_TMEM_LOAD_16dp32b32xES16_NS17_IS19_S1B_NSZ_INS5_IJS1C_SE_EEENS5_IJSE_SB_EEEEEEENS4_39AutoVectorizingCopyWithAssumedAlignmentILi128EEENS4_14SM90_TMA_STOREES28_S2A_S2A_EEEvvEEEEvNT_6ParamsE)
	.align		4
        /*000c*/ 	.word	index@(__assertfail)
	.align		4
        /*0010*/ 	.word	0x00000000
	.align		4
        /*0014*/ 	.word	0xfffffffe
	.align		4
        /*0018*/ 	.word	0x00000000
	.align		4
        /*001c*/ 	.word	0xfffffffd
	.align		4
        /*0020*/ 	.word	0x00000000
	.align		4
        /*0024*/ 	.word	0xfffffffc


//--------------------- .nv.constant4             --------------------------
	.section	.nv.constant4,"a",@progbits
	.align	8
	.align		8
.nv.constant4:
        /*0000*/ 	.dword	__assertfail
	.align		8
        /*0008*/ 	.dword	__unnamed_1
	.align		8
        /*0010*/ 	.dword	__unnamed_2
	.align		8
        /*0018*/ 	.dword	_ZN40_INTERNAL_1339aad5_4_k_cu_95c09493_266694cuda3std3__45__cpo5beginE
	.align		8
        /*0020*/ 	.dword	_ZN40_INTERNAL_1339aad5_4_k_cu_95c09493_266694cuda3std3__45__cpo3endE
	.align		8
        /*0028*/ 	.dword	_ZN40_INTERNAL_1339aad5_4_k_cu_95c09493_266694cuda3std3__45__cpo6cbeginE
	.align		8
        /*0030*/ 	.dword	_ZN40_INTERNAL_1339aad5_4_k_cu_95c09493_266694cuda3std3__45__cpo4cendE
	.align		8
        /*0038*/ 	.dword	_ZN40_INTERNAL_1339aad5_4_k_cu_95c09493_266694cuda3std3__442_GLOBAL__N__1339aad5_4_k_cu_95c09493_266696ignoreE
	.align		8
        /*0040*/ 	.dword	_ZN40_INTERNAL_1339aad5_4_k_cu_95c09493_266694cuda3std3__419piecewise_constructE
	.align		8
        /*0048*/ 	.dword	_ZN40_INTERNAL_1339aad5_4_k_cu_95c09493_266694cuda3std3__48in_placeE
	.align		8
        /*0050*/ 	.dword	_ZN40_INTERNAL_1339aad5_4_k_cu_95c09493_266694cuda3std6ranges3__45__cpo4swapE
	.align		8
        /*0058*/ 	.dword	_ZN40_INTERNAL_1339aad5_4_k_cu_95c09493_266694cuda3std6ranges3__45__cpo9iter_moveE
	.align		8
        /*0060*/ 	.dword	_ZN40_INTERNAL_1339aad5_4_k_cu_95c09493_266694cute7productE
	.align		8
        /*0068*/ 	.dword	_ZN40_INTERNAL_1339aad5_4_k_cu_95c09493_266694cute1_E
	.align		8
        /*0070*/ 	.dword	$str$25
	.align		8
        /*0078*/ 	.dword	$str$26
	.align		8
        /*0080*/ 	.dword	$str$27
	.align		8
        /*0088*/ 	.dword	$str$28


//--------------------- .text._ZN7cutlass13device_kernelINS_4gemm6kernel13GemmUniversalIN4cute5tupleIJiiiiEEENS1_10collective13CollectiveMmaINS1_35MainloopSm100TmaUmmaWarpSpecializedILi34ELi2ELi4ENS5_IJNS4_1CILi1EEESB_SB_EEEEENS5_IJNSA_ILi64EEENSA_ILi128EEENSA_ILi32EEEEEENS_12float_e5m2_tENS5_IJSB_llEEENS_12float_e4m3_tENS5_IJlSB_lEEENS4_8TiledMMAINS4_8MMA_AtomIJNS4_10MMA_TraitsINS4_19SM100_MMA_F8F6F4_SSEJSI_SK_fSE_SF_NS4_17integral_constantINS4_4UMMA5MajorELSS_1EEENSQ_ISS_LSS_0EEENSQ_INSR_7ScaleInELSV_0EEESW_EEEEEENS4_6LayoutISC_NS5_IJNSA_ILi0EEES10_S10_EEEEENS5_IJNS4_10UnderscoreES13_S13_EEEEENS4_13SM90_TMA_LOADENS4_14ComposedLayoutINS4_7SwizzleILi2ELi4ELi3EEENS4_18smem_ptr_flag_bitsILi8EEENSZ_INS5_IJSE_NSA_ILi8EEEEEENS5_IJSB_SE_EEEEEEEvNS4_8identityES16_NS17_INS18_ILi1ELi4ELi3EEES1B_NSZ_INS5_IJS1C_SG_EEENS5_IJSG_SB_EEEEEEEvS1H_EENS_8epilogue10collective18CollectiveEpilogueINS1O_23Sm100TmaWarpSpecializedILi2ELi2ELi32ELb0ELb0EEEJSH_NS5_IJNSZ_ISE_SB_EES1T_EEESI_SL_SI_SL_NS1O_6fusion15FusionCallbacksIS1S_NS1V_17LinearCombinationISI_fSI_fLNS_15FloatRoundStyleE2EEESH_S1U_JEEENS4_5SM1004TMEM4LOAD26SM100_TMEM_LOAD_16dp32b32xES16_NS17_IS19_S1B_NSZ_INS5_IJS1C_SE_EEENS5_IJSE_SB_EEEEEEENS4_39AutoVectorizingCopyWithAssumedAlignmentILi128EEENS4_14SM90_TMA_STOREES28_S2A_S2A_EEEvvEEEEvNT_6ParamsE --------------------------
	.section	.text._ZN7cutlass13device_kernelINS_4gemm6kernel13GemmUniversalIN4cute5tupleIJiiiiEEENS1_10collective13CollectiveMmaINS1_35MainloopSm100TmaUmmaWarpSpecializedILi34ELi2ELi4ENS5_IJNS4_1CILi1EEESB_SB_EEEEENS5_IJNSA_ILi64EEENSA_ILi128EEENSA_ILi32EEEEEENS_12float_e5m2_tENS5_IJSB_llEEENS_12float_e4m3_tENS5_IJlSB_lEEENS4_8TiledMMAINS4_8MMA_AtomIJNS4_10MMA_TraitsINS4_19SM100_MMA_F8F6F4_SSEJSI_SK_fSE_SF_NS4_17integral_constantINS4_4UMMA5MajorELSS_1EEENSQ_ISS_LSS_0EEENSQ_INSR_7ScaleInELSV_0EEESW_EEEEEENS4_6LayoutISC_NS5_IJNSA_ILi0EEES10_S10_EEEEENS5_IJNS4_10UnderscoreES13_S13_EEEEENS4_13SM90_TMA_LOADENS4_14ComposedLayoutINS4_7SwizzleILi2ELi4ELi3EEENS4_18smem_ptr_flag_bitsILi8EEENSZ_INS5_IJSE_NSA_ILi8EEEEEENS5_IJSB_SE_EEEEEEEvNS4_8identityES16_NS17_INS18_ILi1ELi4ELi3EEES1B_NSZ_INS5_IJS1C_SG_EEENS5_IJSG_SB_EEEEEEEvS1H_EENS_8epilogue10collective18CollectiveEpilogueINS1O_23Sm100TmaWarpSpecializedILi2ELi2ELi32ELb0ELb0EEEJSH_NS5_IJNSZ_ISE_SB_EES1T_EEESI_SL_SI_SL_NS1O_6fusion15FusionCallbacksIS1S_NS1V_17LinearCombinationISI_fSI_fLNS_15FloatRoundStyleE2EEESH_S1U_JEEENS4_5SM1004TMEM4LOAD26SM100_TMEM_LOAD_16dp32b32xES16_NS17_IS19_S1B_NSZ_INS5_IJS1C_SE_EEENS5_IJSE_SB_EEEEEEENS4_39AutoVectorizingCopyWithAssumedAlignmentILi128EEENS4_14SM90_TMA_STOREES28_S2A_S2A_EEEvvEEEEvNT_6ParamsE,"ax",@progbits
	.align	128
.text._ZN7cutlass13device_kernelINS_4gemm6kernel13GemmUniversalIN4cute5tupleIJiiiiEEENS1_10collective13CollectiveMmaINS1_35MainloopSm100TmaUmmaWarpSpecializedILi34ELi2ELi4ENS5_IJNS4_1CILi1EEESB_SB_EEEEENS5_IJNSA_ILi64EEENSA_ILi128EEENSA_ILi32EEEEEENS_12float_e5m2_tENS5_IJSB_llEEENS_12float_e4m3_tENS5_IJlSB_lEEENS4_8TiledMMAINS4_8MMA_AtomIJNS4_10MMA_TraitsINS4_19SM100_MMA_F8F6F4_SSEJSI_SK_fSE_SF_NS4_17integral_constantINS4_4UMMA5MajorELSS_1EEENSQ_ISS_LSS_0EEENSQ_INSR_7ScaleInELSV_0EEESW_EEEEEENS4_6LayoutISC_NS5_IJNSA_ILi0EEES10_S10_EEEEENS5_IJNS4_10UnderscoreES13_S13_EEEEENS4_13SM90_TMA_LOADENS4_14ComposedLayoutINS4_7SwizzleILi2ELi4ELi3EEENS4_18smem_ptr_flag_bitsILi8EEENSZ_INS5_IJSE_NSA_ILi8EEEEEENS5_IJSB_SE_EEEEEEEvNS4_8identityES16_NS17_INS18_ILi1ELi4ELi3EEES1B_NSZ_INS5_IJS1C_SG_EEENS5_IJSG_SB_EEEEEEEvS1H_EENS_8epilogue10collective18CollectiveEpilogueINS1O_23Sm100TmaWarpSpecializedILi2ELi2ELi32ELb0ELb0EEEJSH_NS5_IJNSZ_ISE_SB_EES1T_EEESI_SL_SI_SL_NS1O_6fusion15FusionCallbacksIS1S_NS1V_17LinearCombinationISI_fSI_fLNS_15FloatRoundStyleE2EEESH_S1U_JEEENS4_5SM1004TMEM4LOAD26SM100_TMEM_LOAD_16dp32b32xES16_NS17_IS19_S1B_NSZ_INS5_IJS1C_SE_EEENS5_IJSE_SB_EEEEEEENS4_39AutoVectorizingCopyWithAssumedAlignmentILi128EEENS4_14SM90_TMA_STOREES28_S2A_S2A_EEEvvEEEEvNT_6ParamsE:
        .type           _ZN7cutlass13device_kernelINS_4gemm6kernel13GemmUniversalIN4cute5tupleIJiiiiEEENS1_10collective13CollectiveMmaINS1_35MainloopSm100TmaUmmaWarpSpecializedILi34ELi2ELi4ENS5_IJNS4_1CILi1EEESB_SB_EEEEENS5_IJNSA_ILi64EEENSA_ILi128EEENSA_ILi32EEEEEENS_12float_e5m2_tENS5_IJSB_llEEENS_12float_e4m3_tENS5_IJlSB_lEEENS4_8TiledMMAINS4_8MMA_AtomIJNS4_10MMA_TraitsINS4_19SM100_MMA_F8F6F4_SSEJSI_SK_fSE_SF_NS4_17integral_constantINS4_4UMMA5MajorELSS_1EEENSQ_ISS_LSS_0EEENSQ_INSR_7ScaleInELSV_0EEESW_EEEEEENS4_6LayoutISC_NS5_IJNSA_ILi0EEES10_S10_EEEEENS5_IJNS4_10UnderscoreES13_S13_EEEEENS4_13SM90_TMA_LOADENS4_14ComposedLayoutINS4_7SwizzleILi2ELi4ELi3EEENS4_18smem_ptr_flag_bitsILi8EEENSZ_INS5_IJSE_NSA_ILi8EEEEEENS5_IJSB_SE_EEEEEEEvNS4_8identityES16_NS17_INS18_ILi1ELi4ELi3EEES1B_NSZ_INS5_IJS1C_SG_EEENS5_IJSG_SB_EEEEEEEvS1H_EENS_8epilogue10collective18CollectiveEpilogueINS1O_23Sm100TmaWarpSpecializedILi2ELi2ELi32ELb0ELb0EEEJSH_NS5_IJNSZ_ISE_SB_EES1T_EEESI_SL_SI_SL_NS1O_6fusion15FusionCallbacksIS1S_NS1V_17LinearCombinationISI_fSI_fLNS_15FloatRoundStyleE2EEESH_S1U_JEEENS4_5SM1004TMEM4LOAD26SM100_TMEM_LOAD_16dp32b32xES16_NS17_IS19_S1B_NSZ_INS5_IJS1C_SE_EEENS5_IJSE_SB_EEEEEEENS4_39AutoVectorizingCopyWithAssumedAlignmentILi128EEENS4_14SM90_TMA_STOREES28_S2A_S2A_EEEvvEEEEvNT_6ParamsE,@function
        .size           _ZN7cutlass13device_kernelINS_4gemm6kernel13GemmUniversalIN4cute5tupleIJiiiiEEENS1_10collective13CollectiveMmaINS1_35MainloopSm100TmaUmmaWarpSpecializedILi34ELi2ELi4ENS5_IJNS4_1CILi1EEESB_SB_EEEEENS5_IJNSA_ILi64EEENSA_ILi128EEENSA_ILi32EEEEEENS_12float_e5m2_tENS5_IJSB_llEEENS_12float_e4m3_tENS5_IJlSB_lEEENS4_8TiledMMAINS4_8MMA_AtomIJNS4_10MMA_TraitsINS4_19SM100_MMA_F8F6F4_SSEJSI_SK_fSE_SF_NS4_17integral_constantINS4_4UMMA5MajorELSS_1EEENSQ_ISS_LSS_0EEENSQ_INSR_7ScaleInELSV_0EEESW_EEEEEENS4_6LayoutISC_NS5_IJNSA_ILi0EEES10_S10_EEEEENS5_IJNS4_10UnderscoreES13_S13_EEEEENS4_13SM90_TMA_LOADENS4_14ComposedLayoutINS4_7SwizzleILi2ELi4ELi3EEENS4_18smem_ptr_flag_bitsILi8EEENSZ_INS5_IJSE_NSA_ILi8EEEEEENS5_IJSB_SE_EEEEEEEvNS4_8identityES16_NS17_INS18_ILi1ELi4ELi3EEES1B_NSZ_INS5_IJS1C_SG_EEENS5_IJSG_SB_EEEEEEEvS1H_EENS_8epilogue10collective18CollectiveEpilogueINS1O_23Sm100TmaWarpSpecializedILi2ELi2ELi32ELb0ELb0EEEJSH_NS5_IJNSZ_ISE_SB_EES1T_EEESI_SL_SI_SL_NS1O_6fusion15FusionCallbacksIS1S_NS1V_17LinearCombinationISI_fSI_fLNS_15FloatRoundStyleE2EEESH_S1U_JEEENS4_5SM1004TMEM4LOAD26SM100_TMEM_LOAD_16dp32b32xES16_NS17_IS19_S1B_NSZ_INS5_IJS1C_SE_EEENS5_IJSE_SB_EEEEEEENS4_39AutoVectorizingCopyWithAssumedAlignmentILi128EEENS4_14SM90_TMA_STOREES28_S2A_S2A_EEEvvEEEEvNT_6ParamsE,(.L_x_233 - _ZN7cutlass13device_kernelINS_4gemm6kernel13GemmUniversalIN4cute5tupleIJiiiiEEENS1_10collective13CollectiveMmaINS1_35MainloopSm100TmaUmmaWarpSpecializedILi34ELi2ELi4ENS5_IJNS4_1CILi1EEESB_SB_EEEEENS5_IJNSA_ILi64EEENSA_ILi128EEENSA_ILi32EEEEEENS_12float_e5m2_tENS5_IJSB_llEEENS_12float_e4m3_tENS5_IJlSB_lEEENS4_8TiledMMAINS4_8MMA_AtomIJNS4_10MMA_TraitsINS4_19SM100_MMA_F8F6F4_SSEJSI_SK_fSE_SF_NS4_17integral_constantINS4_4UMMA5MajorELSS_1EEENSQ_ISS_LSS_0EEENSQ_INSR_7ScaleInELSV_0EEESW_EEEEEENS4_6LayoutISC_NS5_IJNSA_ILi0EEES10_S10_EEEEENS5_IJNS4_10UnderscoreES13_S13_EEEEENS4_13SM90_TMA_LOADENS4_14ComposedLayoutINS4_7SwizzleILi2ELi4ELi3EEENS4_18smem_ptr_flag_bitsILi8EEENSZ_INS5_IJSE_NSA_ILi8EEEEEENS5_IJSB_SE_EEEEEEEvNS4_8identityES16_NS17_INS18_ILi1ELi4ELi3EEES1B_NSZ_INS5_IJS1C_SG_EEENS5_IJSG_SB_EEEEEEEvS1H_EENS_8epilogue10collective18CollectiveEpilogueINS1O_23Sm100TmaWarpSpecializedILi2ELi2ELi32ELb0ELb0EEEJSH_NS5_IJNSZ_ISE_SB_EES1T_EEESI_SL_SI_SL_NS1O_6fusion15FusionCallbacksIS1S_NS1V_17LinearCombinationISI_fSI_fLNS_15FloatRoundStyleE2EEESH_S1U_JEEENS4_5SM1004TMEM4LOAD26SM100_TMEM_LOAD_16dp32b32xES16_NS17_IS19_S1B_NSZ_INS5_IJS1C_SE_EEENS5_IJSE_SB_EEEEEEENS4_39AutoVectorizingCopyWithAssumedAlignmentILi128EEENS4_14SM90_TMA_STOREES28_S2A_S2A_EEEvvEEEEvNT_6ParamsE)
        .other          _ZN7cutlass13device_kernelINS_4gemm6kernel13GemmUniversalIN4cute5tupleIJiiiiEEENS1_10collective13CollectiveMmaINS1_35MainloopSm100TmaUmmaWarpSpecializedILi34ELi2ELi4ENS5_IJNS4_1CILi1EEESB_SB_EEEEENS5_IJNSA_ILi64EEENSA_ILi128EEENSA_ILi32EEEEEENS_12float_e5m2_tENS5_IJSB_llEEENS_12float_e4m3_tENS5_IJlSB_lEEENS4_8TiledMMAINS4_8MMA_AtomIJNS4_10MMA_TraitsINS4_19SM100_MMA_F8F6F4_SSEJSI_SK_fSE_SF_NS4_17integral_constantINS4_4UMMA5MajorELSS_1EEENSQ_ISS_LSS_0EEENSQ_INSR_7ScaleInELSV_0EEESW_EEEEEENS4_6LayoutISC_NS5_IJNSA_ILi0EEES10_S10_EEEEENS5_IJNS4_10UnderscoreES13_S13_EEEEENS4_13SM90_TMA_LOADENS4_14ComposedLayoutINS4_7SwizzleILi2ELi4ELi3EEENS4_18smem_ptr_flag_bitsILi8EEENSZ_INS5_IJSE_NSA_ILi8EEEEEENS5_IJSB_SE_EEEEEEEvNS4_8identityES16_NS17_INS18_ILi1ELi4ELi3EEES1B_NSZ_INS5_IJS1C_SG_EEENS5_IJSG_SB_EEEEEEEvS1H_EENS_8epilogue10collective18CollectiveEpilogueINS1O_23Sm100TmaWarpSpecializedILi2ELi2ELi32ELb0ELb0EEEJSH_NS5_IJNSZ_ISE_SB_EES1T_EEESI_SL_SI_SL_NS1O_6fusion15FusionCallbacksIS1S_NS1V_17LinearCombinationISI_fSI_fLNS_15FloatRoundStyleE2EEESH_S1U_JEEENS4_5SM1004TMEM4LOAD26SM100_TMEM_LOAD_16dp32b32xES16_NS17_IS19_S1B_NSZ_INS5_IJS1C_SE_EEENS5_IJSE_SB_EEEEEEENS4_39AutoVectorizingCopyWithAssumedAlignmentILi128EEENS4_14SM90_TMA_STOREES28_S2A_S2A_EEEvvEEEEvNT_6ParamsE,@"STO_CUDA_ENTRY STV_DEFAULT"
_ZN7cutlass13device_kernelINS_4gemm6kernel13GemmUniversalIN4cute5tupleIJiiiiEEENS1_10collective13CollectiveMmaINS1_35MainloopSm100TmaUmmaWarpSpecializedILi34ELi2ELi4ENS5_IJNS4_1CILi1EEESB_SB_EEEEENS5_IJNSA_ILi64EEENSA_ILi128EEENSA_ILi32EEEEEENS_12float_e5m2_tENS5_IJSB_llEEENS_12float_e4m3_tENS5_IJlSB_lEEENS4_8TiledMMAINS4_8MMA_AtomIJNS4_10MMA_TraitsINS4_19SM100_MMA_F8F6F4_SSEJSI_SK_fSE_SF_NS4_17integral_constantINS4_4UMMA5MajorELSS_1EEENSQ_ISS_LSS_0EEENSQ_INSR_7ScaleInELSV_0EEESW_EEEEEENS4_6LayoutISC_NS5_IJNSA_ILi0EEES10_S10_EEEEENS5_IJNS4_10UnderscoreES13_S13_EEEEENS4_13SM90_TMA_LOADENS4_14ComposedLayoutINS4_7SwizzleILi2ELi4ELi3EEENS4_18smem_ptr_flag_bitsILi8EEENSZ_INS5_IJSE_NSA_ILi8EEEEEENS5_IJSB_SE_EEEEEEEvNS4_8identityES16_NS17_INS18_ILi1ELi4ELi3EEES1B_NSZ_INS5_IJS1C_SG_EEENS5_IJSG_SB_EEEEEEEvS1H_EENS_8epilogue10collective18CollectiveEpilogueINS1O_23Sm100TmaWarpSpecializedILi2ELi2ELi32ELb0ELb0EEEJSH_NS5_IJNSZ_ISE_SB_EES1T_EEESI_SL_SI_SL_NS1O_6fusion15FusionCallbacksIS1S_NS1V_17LinearCombinationISI_fSI_fLNS_15FloatRoundStyleE2EEESH_S1U_JEEENS4_5SM1004TMEM4LOAD26SM100_TMEM_LOAD_16dp32b32xES16_NS17_IS19_S1B_NSZ_INS5_IJS1C_SE_EEENS5_IJSE_SB_EEEEEEENS4_39AutoVectorizingCopyWithAssumedAlignmentILi128EEENS4_14SM90_TMA_STOREES28_S2A_S2A_EEEvvEEEEvNT_6ParamsE:
[----:B------:R-:W1:Y:S01]  /*0000*/  LDC R1, c[0x0][0x37c] ;  /* 0x0000df00ff017b82 */ /* 0x000e620000000800 */
[----:B------:R-:W2:Y:S01]  /*0010*/  S2R R108, SR_TID.X ;  /* 0x00000000006c7919 */ /* 0x000ea20000002100 */
[----:B------:R-:W3:Y:S01]  /*0020*/  LDCU.64 UR4, c[0x0][0x890] ;  /* 0x00011200ff0477ac */ /* 0x000ee20008000a00 */
[----:B------:R-:W-:Y:S02]  /*0030*/  PRMT R95, RZ, 0x7610, R95 ;  /* 0x00007610ff5f7816 */ /* 0x000fe4000000005f */
[----:B------:R-:W-:Y:S01]  /*0040*/  ELECT P5, URZ, PT ;  /* 0x0000000000ff782f */ /* 0x000fe200038a0000 */
[----:B------:R-:W4:Y:S01]  /*0050*/  LDCU.64 UR46, c[0x0][0x358] ;  /* 0x00006b00ff2e77ac */ /* 0x000f220008000a00 */
[----:B---3--:R-:W-:-:S04]  /*0060*/  UISETP.NE.U32.AND UP0, UPT, UR4, URZ, UPT ;  /* 0x000000ff0400728c */ /* 0x008fc8000bf05070 */
[----:B------:R-:W-:Y:S01]  /*0070*/  UISETP.NE.AND.EX UP0, UPT, UR5, URZ, UPT, UP0 ;  /* 0x000000ff0500728c */ /* 0x000fe2000bf05300 */
[----:B--2---:R-:W-:-:S05]  /*0080*/  SHF.R.U32.HI R101, RZ, 0x5, R108 ;  /* 0x00000005ff657819 */ /* 0x004fca000001166c */
[----:B------:R-:W2:Y:S02]  /*0090*/  SHFL.IDX PT, R0, R101, RZ, 0x1f ;  /* 0x00001fff65007589 */ /* 0x000ea400000e0000 */
[----:B--2---:R-:W-:Y:S01]  /*00a0*/  R2UR UR8, R0 ;  /* 0x00000000000872ca */ /* 0x004fe200000e0000 */
[----:B-1--4-:R-:W-:-:S14]  /*00b0*/  BRA.U UP0, `(.L_x_0) ;  /* 0x00000001002c7547 */ /* 0x012fdc000b800000 */
[----:B------:R-:W1:Y:S02]  /*00c0*/  LDCU.64 UR6, c[0x0][0x888] ;  /* 0x00011100ff0677ac */ /* 0x000e640008000a00 */
[----:B-1----:R-:W-:-:S04]  /*00d0*/  UISETP.NE.U32.AND UP0, UPT, UR6, URZ, UPT ;  /* 0x000000ff0600728c */ /* 0x002fc8000bf05070 */
[----:B------:R-:W-:-:S09]  /*00e0*/  UISETP.NE.AND.EX UP0, UPT, UR7, URZ, UPT, UP0 ;  /* 0x000000ff0700728c */ /* 0x000fd2000bf05300 */
[----:B------:R-:W-:Y:S05]  /*00f0*/  BRA.U !UP0, `(.L_x_1) ;  /* 0x0000000108107547 */ /* 0x000fea000b800000 */
[----:B------:R-:W1:Y:S02]  /*0100*/  LDC.64 R2, c[0x0][0x888] ;  /* 0x00022200ff027b82 */ /* 0x000e640000000a00 */
[----:B-1----:R1:W5:Y:S01]  /*0110*/  LDG.E R49, desc[UR46][R2.64] ;  /* 0x0000002e02317981 */ /* 0x002362000c1e1900 */
[----:B------:R-:W-:Y:S01]  /*0120*/  HFMA2 R95, -RZ, RZ, 0, 5.9604644775390625e-08 ;  /* 0x00000001ff5f7431 */ /* 0x000fe200000001ff */
[----:B------:R-:W-:Y:S05]  /*0130*/  BRA `(.L_x_0) ;  /* 0x00000000000c7947 */ /* 0x000fea0003800000 */
.L_x_1:
[----:B------:R-:W1:Y:S01]  /*0140*/  LDCU UR6, c[0x0][0x880] ;  /* 0x00011000ff0677ac */ /* 0x000e620008000800 */
[----:B------:R-:W-:Y:S01]  /*0150*/  HFMA2 R95, -RZ, RZ, 0, 5.9604644775390625e-08 ;  /* 0x00000001ff5f7431 */ /* 0x000fe200000001ff */
[----:B-1----:R-:W-:-:S07]  /*0160*/  MOV R49, UR6 ;  /* 0x0000000600317c02 */ /* 0x002fce0008000f00 */
.L_x_0:
[----:B------:R-:W2:Y:S02]  /*0170*/  LDCU.64 UR6, c[0x0][0x8b0] ;  /* 0x00011600ff0677ac */ /* 0x000ea40008000a00 */
[----:B--2---:R-:W-:-:S04]  /*0180*/  UISETP.NE.U32.AND UP0, UPT, UR6, URZ, UPT ;  /* 0x000000ff0600728c */ /* 0x004fc8000bf05070 */
[----:B------:R-:W-:-:S09]  /*0190*/  UISETP.NE.AND.EX UP0, UPT, UR7, URZ, UPT, UP0 ;  /* 0x000000ff0700728c */ /* 0x000fd2000bf05300 */
[----:B------:R-:W-:Y:S05]  /*01a0*/  BRA.U UP0, `(.L_x_2) ;  /* 0x0000000100247547 */ /* 0x000fea000b800000 */
[----:B------:R-:W2:Y:S02]  /*01b0*/  LDCU.64 UR6, c[0x0][0x8a8] ;  /* 0x00011500ff0677ac */ /* 0x000ea40008000a00 */
[----:B--2---:R-:W-:-:S04]  /*01c0*/  UISETP.NE.U32.AND UP0, UPT, UR6, URZ, UPT ;  /* 0x000000ff0600728c */ /* 0x004fc8000bf05070 */
[----:B------:R-:W-:-:S09]  /*01d0*/  UISETP.NE.AND.EX UP0, UPT, UR7, URZ, UPT, UP0 ;  /* 0x000000ff0700728c */ /* 0x000fd2000bf05300 */
[----:B------:R-:W-:Y:S05]  /*01e0*/  BRA.U !UP0, `(.L_x_3) ;  /* 0x00000001080c7547 */ /* 0x000fea000b800000 */
[----:B-1----:R-:W1:Y:S02]  /*01f0*/  LDC.64 R2, c[0x0][0x8a8] ;  /* 0x00022a00ff027b82 */ /* 0x002e640000000a00 */
[----:B-1----:R2:W5:Y:S01]  /*0200*/  LDG.E R47, desc[UR46][R2.64] ;  /* 0x0000002e022f7981 */ /* 0x002562000c1e1900 */
[----:B------:R-:W-:Y:S05]  /*0210*/  BRA `(.L_x_2) ;  /* 0x0000000000087947 */ /* 0x000fea0003800000 */
.L_x_3:
[----:B------:R-:W2:Y:S02]  /*0220*/  LDCU UR6, c[0x0][0x8a0] ;  /* 0x00011400ff0677ac */ /* 0x000ea40008000800 */
[----:B--2---:R-:W-:Y:S02]  /*0230*/  MOV R47, UR6 ;  /* 0x00000006002f7c02 */ /* 0x004fe40008000f00 */
.L_x_2:
[----:B------:R-:W-:Y:S01]  /*0240*/  IMAD.U32 R0, RZ, RZ, UR8 ;  /* 0x00000008ff007e24 */ /* 0x000fe2000f8e00ff */
[----:B------:R-:W-:Y:S04]  /*0250*/  BSSY.RECONVERGENT B0, `(.L_x_4) ;  /* 0x000000c000007945 */ /* 0x000fe80003800200 */
[C---:B------:R-:W-:Y:S02]  /*0260*/  ISETP.NE.OR P1, PT, R0.reuse, 0x1, !P5 ;  /* 0x000000010000780c */ /* 0x040fe40006f25670 */
[----:B------:R-:W-:-:S11]  /*0270*/  ISETP.NE.OR P0, PT, R0, 0x3, !P5 ;  /* 0x000000030000780c */ /* 0x000fd60006f05670 */
[----:B------:R-:W-:Y:S05]  /*0280*/  @P1 BRA `(.L_x_5) ;  /* 0x0000000000201947 */ /* 0x000fea0003800000 */
[----:B------:R-:W3:Y:S02]  /*0290*/  LDCU.64 UR6, c[0x0][0x348] ;  /* 0x00006900ff0677ac */ /* 0x000ee40008000a00 */
[----:B---3--:R-:W-:Y:S02]  /*02a0*/  UIADD3 UR10, UP1, UPT, UR6, 0x80, URZ ;  /* 0x00000080060a7890 */ /* 0x008fe4000ff3e0ff */
[----:B------:R-:W-:Y:S02]  /*02b0*/  UIADD3 UR6, UP0, UPT, UR6, 0x180, URZ ;  /* 0x0000018006067890 */ /* 0x000fe4000ff1e0ff */
[----:B------:R-:W-:Y:S02]  /*02c0*/  UIADD3.X UR11, UPT, UPT, URZ, UR7, URZ, UP1, !UPT ;  /* 0x00000007ff0b7290 */ /* 0x000fe40008ffe4ff */
[----:B------:R-:W-:-:S07]  /*02d0*/  UIADD3.X UR7, UPT, UPT, URZ, UR7, URZ, UP0, !UPT ;  /* 0x00000007ff077290 */ /* 0x000fce00087fe4ff */
[----:B------:R3:W-:Y:S02]  /*02e0*/  UTMACCTL.PF [UR10] ;  /* 0x000000000a0079b9 */ /* 0x0007e40008040000 */
[----:B------:R3:W-:Y:S02]  /*02f0*/  UTMACCTL.PF [UR6] ;  /* 0x00000000060079b9 */ /* 0x0007e40008040000 */
[----:B---3--:R-:W-:Y:S01]  /*0300*/  NOP ;  /* 0x0000000000007918 */ /* 0x008fe20000000000 */
.L_x_5:
[----:B------:R-:W-:Y:S05]  /*0310*/  BSYNC.RECONVERGENT B0 ;  /* 0x0000000000007941 */ /* 0x000fea0003800200 */
.L_x_4:
[----:B------:R-:W-:Y:S04]  /*0320*/  BSSY.RECONVERGENT B0, `(.L_x_6) ;  /* 0x000000a000007945 */ /* 0x000fe80003800200 */
        /* <DEDUP_REMOVED lines=9> */
.L_x_7:
[----:B------:R-:W-:Y:S05]  /*03c0*/  BSYNC.RECONVERGENT B0 ;  /* 0x0000000000007941 */ /* 0x000fea0003800200 */
.L_x_6:
[----:B------:R-:W3:Y:S01]  /*03d0*/  LDCU.64 UR6, c[0x0][0x888] ;  /* 0x00011100ff0677ac */ /* 0x000ee20008000a00 */
[----:B------:R-:W-:Y:S02]  /*03e0*/  UISETP.EQ.U32.AND UP1, UPT, UR4, URZ, UPT ;  /* 0x000000ff0400728c */ /* 0x000fe4000bf22070 */
[----:B------:R-:W-:Y:S02]  /*03f0*/  UPLOP3.LUT UP2, UPT, UPT, UPT, UPT, 0x80, 0x8 ;  /* 0x000000000008789c */ /* 0x000fe40003f4f070 */
[----:B---3--:R-:W-:-:S04]  /*0400*/  UISETP.NE.U32.AND UP0, UPT, UR6, URZ, UPT ;  /* 0x000000ff0600728c */ /* 0x008fc8000bf05070 */
[----:B------:R-:W-:-:S04]  /*0410*/  UISETP.NE.AND.EX UP0, UPT, UR7, URZ, UPT, UP0 ;  /* 0x000000ff0700728c */ /* 0x000fc8000bf05300 */
[----:B------:R-:W-:-:S04]  /*0420*/  UISETP.EQ.OR.EX UP3, UPT, UR5, URZ, !UP0, UP1 ;  /* 0x000000ff0500728c */ /* 0x000fc8000c762710 */
[----:B------:R-:W-:-:S05]  /*0430*/  UP2UR UR50, UPR, URZ, 0x8 ;  /* 0x00000008ff327883 */ /* 0x000fca0008000000 */
[----:B------:R-:W-:Y:S07]  /*0440*/  BRA.U !UP3, `(.L_x_8) ;  /* 0x000000010b207547 */ /* 0x000fee000b800000 */
[----:B------:R-:W-:Y:S01]  /*0450*/  UISETP.NE.U32.AND UP2, UPT, UR4, URZ, UPT ;  /* 0x000000ff0400728c */ /* 0x000fe2000bf45070 */
[----:B-----5:R-:W-:Y:S01]  /*0460*/  FSETP.NEU.AND P0, PT, R49, RZ, PT ;  /* 0x000000ff3100720b */ /* 0x020fe20003f0d000 */
[----:B------:R-:W-:Y:S02]  /*0470*/  USEL UR4, URZ, 0xffffffff, UP0 ;  /* 0xffffffffff047887 */ /* 0x000fe40008000000 */
[----:B------:R-:W-:-:S10]  /*0480*/  UISETP.NE.AND.EX UP2, UPT, UR5, URZ, UPT, UP2 ;  /* 0x000000ff0500728c */ /* 0x000fd4000bf45320 */
[----:B------:R-:W-:Y:S01]  /*0490*/  VOTEU.ANY UP1, P0 ;  /* 0x0000000000ff7886 */ /* 0x000fe20000020100 */
[----:B------:R-:W-:-:S04]  /*04a0*/  @!UP2 USEL UR4, URZ, 0xffffffff, UP1 ;  /* 0xffffffffff04a887 */ /* 0x000fc80008800000 */
[----:B------:R-:W-:-:S04]  /*04b0*/  ULOP3.LUT UR4, UR4, 0x1, URZ, 0xc0, !UPT ;  /* 0x0000000104047892 */ /* 0x000fc8000f8ec0ff */
[----:B------:R-:W-:-:S11]  /*04c0*/  UISETP.NE.U32.AND UP2, UPT, UR4, 0x1, UPT ;  /* 0x000000010400788c */ /* 0x000fd6000bf45070 */
.L_x_8:
[----:B-12---:R-:W1:Y:S01]  /*04d0*/  SHFL.IDX PT, R2, R101, RZ, 0x1f ;  /* 0x00001fff65027589 */ /* 0x006e6200000e0000 */
[----:B------:R-:W-:-:S04]  /*04e0*/  UISETP.NE.AND UP1, UPT, UR8, 0x2, UPT ;  /* 0x000000020800788c */ /* 0x000fc8000bf25270 */
[----:B------:R-:W-:Y:S01]  /*04f0*/  USEL UR6, URZ, 0x1, UP1 ;  /* 0x00000001ff067887 */ /* 0x000fe20008800000 */
[----:B-1----:R-:W-:-:S13]  /*0500*/  ISETP.NE.AND P0, PT, R2, RZ, PT ;  /* 0x000000ff0200720c */ /* 0x002fda0003f05270 */
[----:B------:R-:W-:Y:S05]  /*0510*/  @P0 BRA `(.L_x_9) ;  /* 0x0000000400440947 */ /* 0x000fea0003800000 */
[----:B------:R-:W-:Y:S01]  /*0520*/  ELECT P0, URZ, PT ;  /* 0x0000000000ff782f */ /* 0x000fe20003800000 */
[----:B------:R-:W-:-:S12]  /*0530*/  BSSY.RECONVERGENT B0, `(.L_x_9) ;  /* 0x000004f000007945 */ /* 0x000fd80003800200 */
[----:B------:R-:W-:Y:S05]  /*0540*/  @!P0 BRA `(.L_x_10) ;  /* 0x0000000400348947 */ /* 0x000fea0003800000 */
[----:B------:R-:W1:Y:S01]  /*0550*/  S2UR UR5, SR_CgaCtaId ;  /* 0x00000000000579c3 */ /* 0x000e620000008800 */
[----:B------:R-:W-:Y:S01]  /*0560*/  UMOV UR7, 0x400 ;  /* 0x0000040000077882 */ /* 0x000fe20000000000 */
[----:B------:R-:W-:Y:S02]  /*0570*/  UMOV UR4, 0x1 ;  /* 0x0000000100047882 */ /* 0x000fe40000000000 */
[----:B------:R-:W-:-:S04]  /*0580*/  UIADD3 UR10, UPT, UPT, -UR4, 0x100000, URZ ;  /* 0x00100000040a7890 */ /* 0x000fc8000fffe1ff */
[----:B------:R-:W-:Y:S02]  /*0590*/  USHF.L.U32 UR11, UR10, 0xb, URZ ;  /* 0x0000000b0a0b7899 */ /* 0x000fe400080006ff */
[----:B------:R-:W-:Y:S02]  /*05a0*/  USHF.L.U32 UR10, UR10, 0x1, URZ ;  /* 0x000000010a0a7899 */ /* 0x000fe400080006ff */
[----:B-1----:R-:W-:Y:S01]  /*05b0*/  ULEA UR5, UR5, UR7, 0x18 ;  /* 0x0000000705057291 */ /* 0x002fe2000f8ec0ff */
[----:B------:R-:W1:Y:S11]  /*05c0*/  FENCE.VIEW.ASYNC.S ;  /* 0x00000000000073c6 */ /* 0x000e760000000000 */
[----:B-1----:R1:W2:Y:S01]  /*05d0*/  SYNCS.EXCH.64 URZ, [UR5], UR10 ;  /* 0x0000000a05ff75b2 */ /* 0x0022a20008000100 */
[----:B------:R1:W3:Y:S01]  /*05e0*/  SYNCS.EXCH.64 URZ, [UR5+0x110], UR10 ;  /* 0x0001100a05ff75b2 */ /* 0x0002e20008000100 */
[----:B------:R1:W4:Y:S01]  /*05f0*/  SYNCS.EXCH.64 URZ, [UR5+0x8], UR10 ;  /* 0x0000080a05ff75b2 */ /* 0x0003220008000100 */
[----:B------:R1:W1:Y:S01]  /*0600*/  SYNCS.EXCH.64 URZ, [UR5+0x118], UR10 ;  /* 0x0001180a05ff75b2 */ /* 0x0002620008000100 */
        /* <DEDUP_REMOVED lines=64> */
[----:B--234-:R-:W-:Y:S01]  /*0a10*/  NOP ;  /* 0x0000000000007918 */ /* 0x01cfe20000000000 */
.L_x_10:
[----:B-1----:R-:W-:Y:S05]  /*0a20*/  BSYNC.RECONVERGENT B0 ;  /* 0x0000000000007941 */ /* 0x002fea0003800200 */
.L_x_9:
[----:B------:R-:W1:Y:S01]  /*0a30*/  SHFL.IDX PT, R2, R101, RZ, 0x1f ;  /* 0x00001fff65027589 */ /* 0x000e6200000e0000 */
[----:B------:R-:W-:Y:S01]  /*0a40*/  NOP ;  /* 0x0000000000007918 */ /* 0x000fe20000000000 */
[----:B-1----:R-:W-:-:S13]  /*0a50*/  ISETP.NE.AND P0, PT, R2, 0x1, PT ;  /* 0x000000010200780c */ /* 0x002fda0003f05270 */
[----:B------:R-:W-:Y:S05]  /*0a60*/  @P0 BRA `(.L_x_11) ;  /* 0x0000000000480947 */ /* 0x000fea0003800000 */
[----:B------:R-:W1:Y:S01]  /*0a70*/  S2UR UR7, SR_CgaCtaId ;  /* 0x00000000000779c3 */ /* 0x000e620000008800 */
[----:B------:R-:W-:Y:S01]  /*0a80*/  UMOV UR9, 0x400 ;  /* 0x0000040000097882 */ /* 0x000fe20000000000 */
[----:B------:R-:W-:Y:S01]  /*0a90*/  UMOV UR5, 0x20 ;  /* 0x0000002000057882 */ /* 0x000fe20000000000 */
[----:B------:R-:W-:Y:S01]  /*0aa0*/  UMOV UR4, 0x80 ;  /* 0x0000008000047882 */ /* 0x000fe20000000000 */
[----:B------:R-:W-:-:S04]  /*0ab0*/  UIADD3 UR10, UPT, UPT, -UR5, 0x100000, URZ ;  /* 0x00100000050a7890 */ /* 0x000fc8000fffe1ff */
[----:B------:R-:W-:Y:S02]  /*0ac0*/  USHF.L.U32 UR11, UR10, 0xb, URZ ;  /* 0x0000000b0a0b7899 */ /* 0x000fe400080006ff */
[----:B------:R-:W-:Y:S02]  /*0ad0*/  USHF.L.U32 UR10, UR10, 0x1, URZ ;  /* 0x000000010a0a7899 */ /* 0x000fe400080006ff */
[----:B------:R-:W-:-:S04]  /*0ae0*/  UIADD3 UR4, UPT, UPT, -UR4, 0x100000, URZ ;  /* 0x0010000004047890 */ /* 0x000fc8000fffe1ff */
[----:B------:R-:W-:Y:S02]  /*0af0*/  USHF.L.U32 UR5, UR4, 0xb, URZ ;  /* 0x0000000b04057899 */ /* 0x000fe400080006ff */
[----:B------:R-:W-:Y:S01]  /*0b00*/  USHF.L.U32 UR4, UR4, 0x1, URZ ;  /* 0x0000000104047899 */ /* 0x000fe200080006ff */
[----:B------:R-:W-:Y:S01]  /*0b10*/  ELECT P0, URZ, PT ;  /* 0x0000000000ff782f */ /* 0x000fe20003800000 */
[----:B-1----:R-:W-:Y:S01]  /*0b20*/  ULEA UR7, UR7, UR9, 0x18 ;  /* 0x0000000907077291 */ /* 0x002fe2000f8ec0ff */
[----:B------:R-:W1:Y:S11]  /*0b30*/  FENCE.VIEW.ASYNC.S ;  /* 0x00000000000073c6 */ /* 0x000e760000000000 */
[----:B-1----:R1:W2:Y:S01]  /*0b40*/  SYNCS.EXCH.64 URZ, [UR7+0x220], UR10 ;  /* 0x0002200a07ff75b2 */ /* 0x0022a20008000100 */
[----:B------:R1:W3:Y:S01]  /*0b50*/  SYNCS.EXCH.64 URZ, [UR7+0x230], UR4 ;  /* 0x0002300407ff75b2 */ /* 0x0002e20008000100 */
[----:B------:R1:W4:Y:S01]  /*0b60*/  SYNCS.EXCH.64 URZ, [UR7+0x228], UR10 ;  /* 0x0002280a07ff75b2 */ /* 0x0003220008000100 */
[----:B------:R1:W1:Y:S01]  /*0b70*/  SYNCS.EXCH.64 URZ, [UR7+0x238], UR4 ;  /* 0x0002380407ff75b2 */ /* 0x0002620008000100 */
[----:B------:R-:W-:Y:S01]  /*0b80*/  NOP ;  /* 0x0000000000007918 */ /* 0x000fe20000000000 */
.L_x_11:
[----:B------:R-:W2:Y:S01]  /*0b90*/  SHFL.IDX PT, R2, R101, RZ, 0x1f ;  /* 0x00001fff65027589 */ /* 0x000ea200000e0000 */
[----:B------:R-:W-:Y:S01]  /*0ba0*/  NOP ;  /* 0x0000000000007918 */ /* 0x000fe20000000000 */
[----:B--2---:R-:W-:-:S13]  /*0bb0*/  ISETP.NE.AND P0, PT, R2, 0x3, PT ;  /* 0x000000030200780c */ /* 0x004fda0003f05270 */
[----:B------:R-:W-:Y:S05]  /*0bc0*/  @P0 BRA `(.L_x_12) ;  /* 0x0000000000300947 */ /* 0x000fea0003800000 */
[----:B-1----:R-:W1:Y:S01]  /*0bd0*/  S2UR UR5, SR_CgaCtaId ;  /* 0x00000000000579c3 */ /* 0x002e620000008800 */
[----:B------:R-:W-:Y:S01]  /*0be0*/  UMOV UR7, 0x400 ;  /* 0x0000040000077882 */ /* 0x000fe20000000000 */
[----:B------:R-:W-:Y:S01]  /*0bf0*/  UMOV UR4, 0x20 ;  /* 0x0000002000047882 */ /* 0x000fe20000000000 */
[----:B------:R-:W-:Y:S01]  /*0c00*/  ELECT P0, URZ, PT ;  /* 0x0000000000ff782f */ /* 0x000fe20003800000 */
[----:B------:R-:W-:-:S04]  /*0c10*/  UIADD3 UR10, UPT, UPT, -UR4, 0x100000, URZ ;  /* 0x00100000040a7890 */ /* 0x000fc8000fffe1ff */
[----:B------:R-:W-:Y:S02]  /*0c20*/  USHF.L.U32 UR11, UR10, 0xb, URZ ;  /* 0x0000000b0a0b7899 */ /* 0x000fe400080006ff */
[----:B------:R-:W-:Y:S02]  /*0c30*/  USHF.L.U32 UR10, UR10, 0x1, URZ ;  /* 0x000000010a0a7899 */ /* 0x000fe400080006ff */
[----:B-1----:R-:W-:Y:S01]  /*0c40*/  ULEA UR5, UR5, UR7, 0x18 ;  /* 0x0000000705057291 */ /* 0x002fe2000f8ec0ff */
[----:B------:R-:W1:Y:S11]  /*0c50*/  FENCE.VIEW.ASYNC.S ;  /* 0x00000000000073c6 */ /* 0x000e760000000000 */
[----:B-1----:R2:W1:Y:S01]  /*0c60*/  SYNCS.EXCH.64 URZ, [UR5+0x240], UR10 ;  /* 0x0002400a05ff75b2 */ /* 0x0024620008000100 */
[----:B------:R2:W1:Y:S02]  /*0c70*/  SYNCS.EXCH.64 URZ, [UR5+0x248], UR10 ;  /* 0x0002480a05ff75b2 */ /* 0x0004640008000100 */
[----:B--2---:R-:W-:Y:S01]  /*0c80*/  NOP ;  /* 0x0000000000007918 */ /* 0x004fe20000000000 */
.L_x_12:
[----:B------:R-:W2:Y:S01]  /*0c90*/  SHFL.IDX PT, R2, R101, RZ, 0x1f ;  /* 0x00001fff65027589 */ /* 0x000ea200000e0000 */
[----:B------:R-:W-:Y:S01]  /*0ca0*/  NOP ;  /* 0x0000000000007918 */ /* 0x000fe20000000000 */
[----:B--2---:R-:W-:-:S13]  /*0cb0*/  ISETP.NE.AND P0, PT, R2, 0x4, PT ;  /* 0x000000040200780c */ /* 0x004fda0003f05270 */
[----:B------:R-:W-:Y:S05]  /*0cc0*/  @P0 BRA `(.L_x_13) ;  /* 0x00000000004c0947 */ /* 0x000fea0003800000 */
[----:B-1----:R-:W1:Y:S01]  /*0cd0*/  S2UR UR5, SR_CgaCtaId ;  /* 0x00000000000579c3 */ /* 0x002e620000008800 */
[----:B------:R-:W-:Y:S01]  /*0ce0*/  UMOV UR9, 0x100 ;  /* 0x0000010000097882 */ /* 0x000fe20000000000 */
[----:B------:R-:W-:Y:S01]  /*0cf0*/  UMOV UR7, 0x400 ;  /* 0x0000040000077882 */ /* 0x000fe20000000000 */
[----:B------:R-:W-:Y:S01]  /*0d00*/  USEL UR9, UR9, 0xe0, UP2 ;  /* 0x000000e009097887 */ /* 0x000fe20009000000 */
[----:B------:R-:W-:Y:S01]  /*0d10*/  UMOV UR4, 0x1 ;  /* 0x0000000100047882 */ /* 0x000fe20000000000 */
[----:B------:R-:W-:Y:S01]  /*0d20*/  ELECT P0, URZ, PT ;  /* 0x0000000000ff782f */ /* 0x000fe20003800000 */
[----:B------:R-:W-:-:S04]  /*0d30*/  UIADD3 UR10, UPT, UPT, -UR4, 0x100000, URZ ;  /* 0x00100000040a7890 */ /* 0x000fc8000fffe1ff */
[----:B------:R-:W-:Y:S02]  /*0d40*/  USHF.L.U32 UR11, UR10, 0xb, URZ ;  /* 0x0000000b0a0b7899 */ /* 0x000fe400080006ff */
[----:B------:R-:W-:Y:S02]  /*0d50*/  USHF.L.U32 UR10, UR10, 0x1, URZ ;  /* 0x000000010a0a7899 */ /* 0x000fe400080006ff */
[----:B------:R-:W-:-:S04]  /*0d60*/  UIADD3 UR12, UPT, UPT, -UR9, 0x100000, URZ ;  /* 0x00100000090c7890 */ /* 0x000fc8000fffe1ff */
[----:B------:R-:W-:Y:S02]  /*0d70*/  USHF.L.U32 UR13, UR12, 0xb, URZ ;  /* 0x0000000b0c0d7899 */ /* 0x000fe400080006ff */
[----:B------:R-:W-:Y:S02]  /*0d80*/  USHF.L.U32 UR12, UR12, 0x1, URZ ;  /* 0x000000010c0c7899 */ /* 0x000fe400080006ff */
[----:B-1----:R-:W-:Y:S01]  /*0d90*/  ULEA UR5, UR5, UR7, 0x18 ;  /* 0x0000000705057291 */ /* 0x002fe2000f8ec0ff */
[----:B------:R-:W1:Y:S11]  /*0da0*/  FENCE.VIEW.ASYNC.S ;  /* 0x00000000000073c6 */ /* 0x000e760000000000 */
[----:B-1----:R2:W1:Y:S01]  /*0db0*/  SYNCS.EXCH.64 URZ, [UR5+0x250], UR10 ;  /* 0x0002500a05ff75b2 */ /* 0x0024620008000100 */
[----:B------:R2:W1:Y:S01]  /*0dc0*/  SYNCS.EXCH.64 URZ, [UR5+0x260], UR12 ;  /* 0x0002600c05ff75b2 */ /* 0x0004620008000100 */
[----:B------:R2:W1:Y:S01]  /*0dd0*/  SYNCS.EXCH.64 URZ, [UR5+0x258], UR10 ;  /* 0x0002580a05ff75b2 */ /* 0x0004620008000100 */
[----:B------:R2:W1:Y:S02]  /*0de0*/  SYNCS.EXCH.64 URZ, [UR5+0x268], UR12 ;  /* 0x0002680c05ff75b2 */ /* 0x0004640008000100 */
[----:B--2---:R-:W-:Y:S01]  /*0df0*/  NOP ;  /* 0x0000000000007918 */ /* 0x004fe20000000000 */
.L_x_13:
[----:B------:R-:W2:Y:S01]  /*0e00*/  SHFL.IDX PT, R2, R101, RZ, 0x1f ;  /* 0x00001fff65027589 */ /* 0x000ea200000e0000 */
[----:B------:R-:W-:Y:S01]  /*0e10*/  NOP ;  /* 0x0000000000007918 */ /* 0x000fe20000000000 */
[----:B--2---:R-:W-:-:S13]  /*0e20*/  ISETP.NE.AND P0, PT, R2, 0x5, PT ;  /* 0x000000050200780c */ /* 0x004fda0003f05270 */
[----:B------:R-:W-:Y:S05]  /*0e30*/  @P0 BRA `(.L_x_14) ;  /* 0x0000000000580947 */ /* 0x000fea0003800000 */
[----:B-1----:R-:W1:Y:S01]  /*0e40*/  S2UR UR7, SR_CgaCtaId ;  /* 0x00000000000779c3 */ /* 0x002e620000008800 */
        /* <DEDUP_REMOVED lines=12> */
[----:B-1----:R2:W1:Y:S01]  /*0f10*/  SYNCS.EXCH.64 URZ, [UR7+0x270], UR10 ;  /* 0x0002700a07ff75b2 */ /* 0x0024620008000100 */
[----:B------:R2:W1:Y:S01]  /*0f20*/  SYNCS.EXCH.64 URZ, [UR7+0x290], UR4 ;  /* 0x0002900407ff75b2 */ /* 0x0004620008000100 */
[----:B------:R2:W1:Y:S01]  /*0f30*/  SYNCS.EXCH.64 URZ, [UR7+0x278], UR10 ;  /* 0x0002780a07ff75b2 */ /* 0x0004620008000100 */
[----:B------:R2:W1:Y:S01]  /*0f40*/  SYNCS.EXCH.64 URZ, [UR7+0x298], UR4 ;  /* 0x0002980407ff75b2 */ /* 0x0004620008000100 */
[----:B------:R2:W1:Y:S01]  /*0f50*/  SYNCS.EXCH.64 URZ, [UR7+0x280], UR10 ;  /* 0x0002800a07ff75b2 */ /* 0x0004620008000100 */
[----:B------:R2:W1:Y:S01]  /*0f60*/  SYNCS.EXCH.64 URZ, [UR7+0x2a0], UR4 ;  /* 0x0002a00407ff75b2 */ /* 0x0004620008000100 */
[----:B------:R2:W1:Y:S01]  /*0f70*/  SYNCS.EXCH.64 URZ, [UR7+0x288], UR10 ;  /* 0x0002880a07ff75b2 */ /* 0x0004620008000100 */
[----:B------:R2:W1:Y:S02]  /*0f80*/  SYNCS.EXCH.64 URZ, [UR7+0x2a8], UR4 ;  /* 0x0002a80407ff75b2 */ /* 0x0004640008000100 */
[----:B--2---:R-:W-:Y:S01]  /*0f90*/  NOP ;  /* 0x0000000000007918 */ /* 0x004fe20000000000 */
.L_x_14:
        /* <DEDUP_REMOVED lines=18> */
.L_x_15:
[----:B-1----:R-:W1:Y:S01]  /*10c0*/  S2UR UR5, SR_CTAID.X ;  /* 0x00000000000579c3 */ /* 0x002e620000002500 */
[----:B------:R-:W-:-:S05]  /*10d0*/  CS2R.32 R96, SR_CgaSize ;  /* 0x0000000000607805 */ /* 0x000fca0000008a00 */
[----:B------:R-:W-:-:S05]  /*10e0*/  IMAD R96, R96, -0xa0, RZ ;  /* 0xffffff6060607824 */ /* 0x000fca00078e02ff */
[----:B------:R-:W-:-:S14]  /*10f0*/  R2UR UR9, R96 ;  /* 0x00000000600972ca */ /* 0x000fdc00000e0000 */
[----:B------:R-:W2:Y:S01]  /*1100*/  LDCU UR9, c[0x0][UR9+0x2b0] ;  /* 0x00005600090977ac */ /* 0x000ea20008000800 */
[----:B------:R-:W-:Y:S01]  /*1110*/  NOP ;  /* 0x0000000000007918 */ /* 0x000fe20000000000 */
[----:B------:R-:W-:-:S05]  /*1120*/  CS2R.32 R96, SR_CgaSize ;  /* 0x0000000000607805 */ /* 0x000fca0000008a00 */
[----:B------:R-:W-:-:S05]  /*1130*/  IMAD R96, R96, -0xa0, RZ ;  /* 0xffffff6060607824 */ /* 0x000fca00078e02ff */
[----:B------:R-:W-:-:S14]  /*1140*/  R2UR UR7, R96 ;  /* 0x00000000600772ca */ /* 0x000fdc00000e0000 */
[----:B------:R-:W3:Y:S01]  /*1150*/  LDCU UR7, c[0x0][UR7+0x2b4] ;  /* 0x00005680070777ac */ /* 0x000ee20008000800 */
[----:B------:R-:W4:Y:S08]  /*1160*/  S2UR UR4, SR_CTAID.Y ;  /* 0x00000000000479c3 */ /* 0x000f300000002600 */
[----:B------:R-:W3:Y:S01]  /*1170*/  LDC R9, c[0x0][0xb24] ;  /* 0x0002c900ff097b82 */ /* 0x000ee20000000800 */
[----:B-1----:R-:W-:-:S02]  /*1180*/  I2FP.F32.U32 R4, UR5 ;  /* 0x0000000500047c45 */ /* 0x002fc40008201000 */
[----:B------:R-:W-:-:S05]  /*1190*/  CS2R.32 R5, SR_CgaSize ;  /* 0x0000000000057805 */ /* 0x000fca0000008a00 */
[----:B------:R-:W-:-:S06]  /*11a0*/  IMAD R5, R5, -0xa0, RZ ;  /* 0xffffff6005057824 */ /* 0x000fcc00078e02ff */
[----:B------:R-:W1:Y:S01]  /*11b0*/  LDC R5, c[0x0][R5+0x2a0] ;  /* 0x0000a80005057b82 */ /* 0x000e620000000800 */
[----:B------:R-:W-:Y:S01]  /*11c0*/  MOV R21, UR5 ;  /* 0x0000000500157c02 */ /* 0x000fe20008000f00 */
[----:B--2---:R-:W-:Y:S01]  /*11d0*/  FMUL R4, R4, UR9 ;  /* 0x0000000904047c20 */ /* 0x004fe20008400000 */
[----:B----4-:R-:W-:Y:S02]  /*11e0*/  I2FP.F32.U32 R2, UR4 ;  /* 0x0000000400027c45 */ /* 0x010fe40008201000 */
[----:B------:R-:W-:-:S05]  /*11f0*/  CS2R.32 R3, SR_CgaSize ;  /* 0x0000000000037805 */ /* 0x000fca0000008a00 */
[----:B------:R-:W-:-:S06]  /*1200*/  IMAD R3, R3, -0xa0, RZ ;  /* 0xffffff6003037824 */ /* 0x000fcc00078e02ff */
[----:B------:R-:W2:Y:S01]  /*1210*/  LDC R3, c[0x0][R3+0x2a4] ;  /* 0x0000a90003037b82 */ /* 0x000ea20000000800 */
[----:B------:R-:W4:Y:S01]  /*1220*/  F2I.U32.TRUNC.NTZ R96, R4 ;  /* 0x0000000400607305 */ /* 0x000f22000020f000 */
[----:B------:R-:W-:Y:S01]  /*1230*/  MOV R20, UR4 ;  /* 0x0000000400147c02 */ /* 0x000fe20008000f00 */
[----:B---3--:R-:W-:-:S05]  /*1240*/  FMUL R2, R2, UR7 ;  /* 0x0000000702027c20 */ /* 0x008fca0008400000 */
[----:B------:R-:W-:Y:S01]  /*1250*/  BAR.SYNC.DEFER_BLOCKING 0x0 ;  /* 0x0000000000007b1d */ /* 0x000fe20000010000 */
[----:B------:R-:W-:-:S05]  /*1260*/  ISETP.GE.AND P0, PT, R9, 0x1, PT ;  /* 0x000000010900780c */ /* 0x000fca0003f06270 */
[----:B------:R-:W3:Y:S02]  /*1270*/  F2I.U32.TRUNC.NTZ R94, R2 ;  /* 0x00000002005e7305 */ /* 0x000ee4000020f000 */
[----:B------:R-:W2:Y:S01]  /*1280*/  S2UR UR36, SR_CTAID.Z ;  /* 0x00000000002479c3 */ /* 0x000ea20000002700 */
[----:B----4-:R-:W-:-:S05]  /*1290*/  IADD3 R96, PT, PT, -R96, RZ, RZ ;  /* 0x000000ff60607210 */ /* 0x010fca0007ffe1ff */
[----:B-1----:R-:W-:Y:S01]  /*12a0*/  IMAD R96, R5, R96, UR5 ;  /* 0x0000000505607e24 */ /* 0x002fe2000f8e0260 */
[----:B---3--:R-:W-:-:S05]  /*12b0*/  IADD3 R94, PT, PT, -R94, RZ, RZ ;  /* 0x000000ff5e5e7210 */ /* 0x008fca0007ffe1ff */
[----:B--2---:R-:W-:Y:S01]  /*12c0*/  IMAD R94, R3, R94, UR4 ;  /* 0x00000004035e7e24 */ /* 0x004fe2000f8e025e */
[----:B------:R-:W-:Y:S06]  /*12d0*/  @!P0 BRA `(.L_x_16) ;  /* 0x0000000000b88947 */ /* 0x000fec0003800000 */
[----:B------:R-:W1:Y:S01]  /*12e0*/  LDC.64 R4, c[0x0][0xb18] ;  /* 0x0002c600ff047b82 */ /* 0x000e620000000a00 */
[----:B------:R-:W-:-:S07]  /*12f0*/  ISETP.NE.AND P0, PT, R9, 0x1, PT ;  /* 0x000000010900780c */ /* 0x000fce0003f05270 */
[----:B------:R-:W2:Y:S08]  /*1300*/  LDC R10, c[0x0][0xb0c] ;  /* 0x0002c300ff0a7b82 */ /* 0x000eb00000000800 */
[----:B------:R-:W3:Y:S08]  /*1310*/  LDC R11, c[0x0][0x370] ;  /* 0x0000dc00ff0b7b82 */ /* 0x000ef00000000800 */
[----:B------:R-:W4:Y:S01]  /*1320*/  LDC R12, c[0x0][0x374] ;  /* 0x0000dd00ff0c7b82 */ /* 0x000f220000000800 */
[----:B-1----:R-:W-:-:S07]  /*1330*/  ISETP.NE.AND P1, PT, R4, 0x1, PT ;  /* 0x000000010400780c */ /* 0x002fce0003f25270 */
[----:B------:R-:W3:Y:S01]  /*1340*/  LDC.64 R6, c[0x0][0xb10] ;  /* 0x0002c400ff067b82 */ /* 0x000ee20000000a00 */
[----:B--2---:R-:W-:-:S07]  /*1350*/  ISETP.NE.AND P2, PT, R10, 0x1, PT ;  /* 0x000000010a00780c */ /* 0x004fce0003f45270 */
[----:B------:R-:W1:Y:S08]  /*1360*/  LDC R8, c[0x0][0xb20] ;  /* 0x0002c800ff087b82 */ /* 0x000e700000000800 */
[----:B------:R-:W2:Y:S01]  /*1370*/  LDC.64 R2, c[0x0][0xb28] ;  /* 0x0002ca00ff027b82 */ /* 0x000ea20000000a00 */
[----:B----4-:R-:W-:-:S04]  /*1380*/  IMAD.HI.U32 R13, R12, R5, RZ ;  /* 0x000000050c0d7227 */ /* 0x010fc800078e00ff */
[----:B------:R-:W-:-:S04]  /*1390*/  IMAD.HI.U32 R5, R20, R5, RZ ;  /* 0x0000000514057227 */ /* 0x000fc800078e00ff */
[----:B---3--:R-:W-:-:S04]  /*13a0*/  IMAD.HI.U32 R14, R11, R6, RZ ;  /* 0x000000060b0e7227 */ /* 0x008fc800078e00ff */
[C---:B------:R-:W-:Y:S01]  /*13b0*/  IMAD.HI.U32 R16, R21.reuse, R6, RZ ;  /* 0x0000000615107227 */ /* 0x040fe200078e00ff */
[-C--:B------:R-:W-:Y:S02]  /*13c0*/  @P2 SHF.R.U32.HI R11, RZ, R7.reuse, R14 ;  /* 0x00000007ff0b2219 */ /* 0x080fe4000001160e */
[-C--:B-1----:R-:W-:Y:S02]  /*13d0*/  @P1 SHF.R.U32.HI R12, RZ, R8.reuse, R13 ;  /* 0x00000008ff0c1219 */ /* 0x082fe4000001160d */
[----:B------:R-:W-:Y:S02]  /*13e0*/  SHF.R.U32.HI R5, RZ, R8, R5 ;  /* 0x00000008ff057219 */ /* 0x000fe40000011605 */
[----:B------:R-:W-:Y:S02]  /*13f0*/  SHF.R.U32.HI R16, RZ, R7, R16 ;  /* 0x00000007ff107219 */ /* 0x000fe40000011610 */
[----:B------:R-:W-:Y:S01]  /*1400*/  SEL R5, R20, R5, !P1 ;  /* 0x0000000514057207 */ /* 0x000fe20004800000 */
[----:B--2---:R-:W-:Y:S01]  /*1410*/  IMAD.HI.U32 R14, R12, R2, RZ ;  /* 0x000000020c0e7227 */ /* 0x004fe200078e00ff */
[----:B------:R-:W-:-:S02]  /*1420*/  SEL R7, R21, R16, !P2 ;  /* 0x0000001015077207 */ /* 0x000fc40005000000 */
[----:B------:R-:W-:Y:S01]  /*1430*/  IADD3 R13, PT, PT, -R5, RZ, RZ ;  /* 0x000000ff050d7210 */ /* 0x000fe20007ffe1ff */
[----:B------:R-:W-:Y:S01]  /*1440*/  IMAD.HI.U32 R6, R11, R2, RZ ;  /* 0x000000020b067227 */ /* 0x000fe200078e00ff */
[----:B------:R-:W-:-:S03]  /*1450*/  @P0 SHF.R.U32.HI R12, RZ, R3, R14 ;  /* 0x00000003ff0c0219 */ /* 0x000fc6000001160e */
[----:B------:R-:W-:Y:S01]  /*1460*/  IMAD R13, R4, R13, R20 ;  /* 0x0000000d040d7224 */ /* 0x000fe200078e0214 */
[----:B------:R-:W-:Y:S01]  /*1470*/  @P0 SHF.R.U32.HI R11, RZ, R3, R6 ;  /* 0x00000003ff0b0219 */ /* 0x000fe20000011606 */
[----:B------:R-:W-:-:S04]  /*1480*/  IMAD R12, R12, R9, RZ ;  /* 0x000000090c0c7224 */ /* 0x000fc800078e02ff */
[----:B------:R-:W-:Y:S01]  /*1490*/  IMAD R6, R11, R9, RZ ;  /* 0x000000090b067224 */ /* 0x000fe200078e02ff */
[----:B------:R-:W-:-:S04]  /*14a0*/  ISETP.GE.AND P1, PT, R5, R12, PT ;  /* 0x0000000c0500720c */ /* 0x000fc80003f26270 */
[----:B------:R-:W-:Y:S01]  /*14b0*/  ISETP.GE.OR P1, PT, R7, R6, P1 ;  /* 0x000000060700720c */ /* 0x000fe20000f26670 */
[----:B------:R-:W-:-:S05]  /*14c0*/  IMAD.HI.U32 R6, R5, R2, RZ ;  /* 0x0000000205067227 */ /* 0x000fca00078e00ff */
[----:B------:R-:W-:-:S04]  /*14d0*/  SHF.R.U32.HI R6, RZ, R3, R6 ;  /* 0x00000003ff067219 */ /* 0x000fc80000011606 */
[----:B------:R-:W-:-:S03]  /*14e0*/  SEL R6, R5, R6, !P0 ;  /* 0x0000000605067207 */ /* 0x000fc60004000000 */
[----:B------:R-:W-:Y:S01]  /*14f0*/  @!P1 IMAD.HI.U32 R8, R7, R2, RZ ;  /* 0x0000000207089227 */ /* 0x000fe200078e00ff */
[----:B------:R-:W-:-:S04]  /*1500*/  IADD3 R2, PT, PT, -R6, RZ, RZ ;  /* 0x000000ff06027210 */ /* 0x000fc80007ffe1ff */
[----:B------:R-:W-:Y:S01]  /*1510*/  @!P1 SHF.R.U32.HI R8, RZ, R3, R8 ;  /* 0x00000003ff089219 */ /* 0x000fe20000011608 */
[----:B------:R-:W-:-:S03]  /*1520*/  IMAD R2, R9, R2, R5 ;  /* 0x0000000209027224 */ /* 0x000fc600078e0205 */
[----:B------:R-:W-:-:S05]  /*1530*/  @!P1 SEL R3, R7, R8, !P0 ;  /* 0x0000000807039207 */ /* 0x000fca0004000000 */
[--C-:B------:R-:W-:Y:S02]  /*1540*/  @!P1 IMAD.IADD R6, R6, 0x1, -R3.reuse ;  /* 0x0000000106069824 */ /* 0x100fe400078e0a03 */
[----:B------:R-:W-:Y:S01]  /*1550*/  @!P1 IMAD R3, R2, R11, R3 ;  /* 0x0000000b02039224 */ /* 0x000fe200078e0203 */
[----:B------:R-:W-:Y:S01]  /*1560*/  IADD3 R2, PT, PT, -R7, RZ, RZ ;  /* 0x000000ff07027210 */ /* 0x000fe20007ffe1ff */
[----:B------:R-:W-:Y:S02]  /*1570*/  @!P1 IMAD R5, R6, R9, R7 ;  /* 0x0000000906059224 */ /* 0x000fe400078e0207 */
[----:B------:R-:W-:Y:S02]  /*1580*/  @!P1 IMAD.MOV.U32 R7, RZ, RZ, R3 ;  /* 0x000000ffff079224 */ /* 0x000fe400078e0003 */
[----:B------:R-:W-:Y:S02]  /*1590*/  IMAD R2, R10, R2, R21 ;  /* 0x000000020a027224 */ /* 0x000fe400078e0215 */
[----:B------:R-:W-:-:S02]  /*15a0*/  IMAD R20, R5, R4, R13 ;  /* 0x0000000405147224 */ /* 0x000fc400078e020d */
[----:B------:R-:W-:Y:S02]  /*15b0*/  IMAD R21, R7, R10, R2 ;  /* 0x0000000a07157224 */ /* 0x000fe400078e0202 */
.L_x_16:
[----:B------:R-:W1:Y:S01]  /*15c0*/  LDCU UR4, c[0x0][0xb30] ;  /* 0x00016600ff0477ac */ /* 0x000e620008000800 */
[----:B------:R-:W2:Y:S08]  /*15d0*/  S2UR UR37, SR_CgaCtaId ;  /* 0x00000000002579c3 */ /* 0x000eb00000008800 */
[----:B------:R-:W3:Y:S01]  /*15e0*/  LDC R40, c[0x0][0xb24] ;  /* 0x0002c900ff287b82 */ /* 0x000ee20000000800 */
[----:B-1----:R-:W-:-:S09]  /*15f0*/  UISETP.NE.AND UP1, UPT, UR4, 0x1, UPT ;  /* 0x000000010400788c */ /* 0x002fd2000bf25270 */
[----:B--2---:R-:W-:Y:S05]  /*1600*/  BRA.U UP1, `(.L_x_17) ;  /* 0x0000000101407547 */ /* 0x004fea000b800000 */
[----:B------:R-:W1:Y:S08]  /*1610*/  LDC.64 R4, c[0x0][0xb10] ;  /* 0x0002c400ff047b82 */ /* 0x000e700000000a00 */
[----:B------:R-:W2:Y:S08]  /*1620*/  LDC.64 R2, c[0x0][0xb18] ;  /* 0x0002c600ff027b82 */ /* 0x000eb00000000a00 */
[----:B------:R-:W4:Y:S08]  /*1630*/  LDC R6, c[0x0][0xb20] ;  /* 0x0002c800ff067b82 */ /* 0x000f300000000800 */
[----:B------:R-:W3:Y:S01]  /*1640*/  LDC R8, c[0x0][0xb0c] ;  /* 0x0002c300ff087b82 */ /* 0x000ee20000000800 */
[----:B-1----:R-:W-:-:S05]  /*1650*/  IMAD.HI.U32 R4, R21, R4, RZ ;  /* 0x0000000415047227 */ /* 0x002fca00078e00ff */
[----:B------:R-:W-:Y:S01]  /*1660*/  SHF.R.U32.HI R4, RZ, R5, R4 ;  /* 0x00000005ff047219 */ /* 0x000fe20000011604 */
[----:B--2---:R-:W-:Y:S01]  /*1670*/  IMAD.HI.U32 R3, R20, R3, RZ ;  /* 0x0000000314037227 */ /* 0x004fe200078e00ff */
[----:B------:R-:W-:-:S04]  /*1680*/  ISETP.NE.AND P0, PT, R2, 0x1, PT ;  /* 0x000000010200780c */ /* 0x000fc80003f05270 */
[----:B----4-:R-:W-:-:S04]  /*1690*/  SHF.R.U32.HI R3, RZ, R6, R3 ;  /* 0x00000006ff037219 */ /* 0x010fc80000011603 */
[----:B------:R-:W-:Y:S02]  /*16a0*/  SEL R3, R20, R3, !P0 ;  /* 0x0000000314037207 */ /* 0x000fe40004000000 */
[----:B---3--:R-:W-:-:S04]  /*16b0*/  ISETP.NE.AND P1, PT, R8, 0x1, PT ;  /* 0x000000010800780c */ /* 0x008fc80003f25270 */
[----:B------:R-:W-:-:S05]  /*16c0*/  SEL R4, R21, R4, !P1 ;  /* 0x0000000415047207 */ /* 0x000fca0004800000 */
[----:B------:R-:W-:Y:S02]  /*16d0*/  IMAD.IADD R5, R3, 0x1, -R4 ;  /* 0x0000000103057824 */ /* 0x000fe400078e0a04 */
[----:B------:R-:W-:Y:S02]  /*16e0*/  IMAD.IADD R3, R4, 0x1, -R3 ;  /* 0x0000000104037824 */ /* 0x000fe400078e0a03 */
[----:B------:R-:W-:Y:S02]  /*16f0*/  IMAD R21, R5, R8, R21 ;  /* 0x0000000805157224 */ /* 0x000fe400078e0215 */
[----:B------:R-:W-:-:S07]  /*1700*/  IMAD R20, R3, R2, R20 ;  /* 0x0000000203147224 */ /* 0x000fce00078e0214 */
.L_x_17:
[----:B------:R-:W-:Y:S01]  /*1710*/  BAR.SYNC.DEFER_BLOCKING 0x0 ;  /* 0x0000000000007b1d */ /* 0x000fe20000010000 */
[----:B------:R-:W-:Y:S01]  /*1720*/  UISETP.NE.AND UP1, UPT, UR8, 0x2, UPT ;  /* 0x000000020800788c */ /* 0x000fe2000bf25270 */
[----:B------:R-:W-:Y:S02]  /*1730*/  ISETP.NE.OR P5, PT, R0, 0x2, !P5 ;  /* 0x000000020000780c */ /* 0x000fe40006fa5670 */
[----:B------:R-:W-:-:S06]  /*1740*/  LOP3.LUT R2, R108, 0x1f, RZ, 0xc0, !PT ;  /* 0x0000001f6c027812 */ /* 0x000fcc00078ec0ff */
[----:B------:R-:W-:Y:S05]  /*1750*/  BRA.U UP1, `(.L_x_18) ;  /* 0x0000002101987547 */ /* 0x000fea000b800000 */
[----:B------:R-:W1:Y:S01]  /*1760*/  LDCU UR13, c[0x0][0x38c] ;  /* 0x00007180ff0d77ac */ /* 0x000e620008000800 */
[----:B------:R-:W2:Y:S01]  /*1770*/  LDC R9, c[0x0][0x370] ;  /* 0x0000dc00ff097b82 */ /* 0x000ea20000000800 */
[----:B------:R-:W-:Y:S01]  /*1780*/  PLOP3.LUT P1, PT, PT, PT, UP2, 0x80, 0x8 ;  /* 0x000000000008781c */ /* 0x000fe20003f2f028 */
[----:B------:R-:W-:Y:S01]  /*1790*/  HFMA2 R12, -RZ, RZ, 0, 0 ;  /* 0x00000000ff0c7431 */ /* 0x000fe200000001ff */
[----:B------:R-:W-:Y:S01]  /*17a0*/  ISETP.EQ.OR P4, PT, R2, RZ, P5 ;  /* 0x000000ff0200720c */ /* 0x000fe20002f82670 */
[----:B------:R-:W-:Y:S01]  /*17b0*/  IMAD.MOV.U32 R15, RZ, RZ, 0x1 ;  /* 0x00000001ff0f7424 */ /* 0x000fe200078e00ff */
[----:B------:R-:W-:Y:S01]  /*17c0*/  PLOP3.LUT P1, PT, P1, PT, PT, 0x8, 0x80 ;  /* 0x000000000080781c */ /* 0x000fe20000f2e170 */
[----:B------:R-:W-:Y:S01]  /*17d0*/  IMAD.MOV.U32 R14, RZ, RZ, RZ ;  /* 0x000000ffff0e7224 */ /* 0x000fe200078e00ff */
[----:B------:R-:W-:Y:S01]  /*17e0*/  MOV R8, 0x1 ;  /* 0x0000000100087802 */ /* 0x000fe20000000f00 */
[----:B------:R-:W4:Y:S01]  /*17f0*/  LDC R0, c[0x0][0x374] ;  /* 0x0000dd00ff007b82 */ /* 0x000f220000000800 */
[----:B------:R-:W-:Y:S01]  /*1800*/  IMAD.MOV.U32 R10, RZ, RZ, RZ ;  /* 0x000000ffff0a7224 */ /* 0x000fe200078e00ff */
[----:B------:R-:W2:Y:S01]  /*1810*/  LDCU.64 UR22, c[0x0][0x348] ;  /* 0x00006900ff1677ac */ /* 0x000ea20008000a00 */
[----:B------:R-:W-:Y:S01]  /*1820*/  UMOV UR6, URZ ;  /* 0x000000ff00067c82 */ /* 0x000fe20008000000 */
[----:B-1----:R-:W-:-:S04]  /*1830*/  UIADD3 UR5, UPT, UPT, UR13, 0x1f, URZ ;  /* 0x0000001f0d057890 */ /* 0x002fc8000fffe0ff */
[----:B------:R-:W-:-:S04]  /*1840*/  USHF.R.S32.HI UR4, URZ, 0x1f, UR5 ;  /* 0x0000001fff047899 */ /* 0x000fc80008011405 */
[----:B------:R-:W-:-:S04]  /*1850*/  ULEA.HI UR4, UR4, UR5, URZ, 0x5 ;  /* 0x0000000504047291 */ /* 0x000fc8000f8f28ff */
[----:B------:R-:W-:Y:S02]  /*1860*/  USHF.R.S32.HI UR15, URZ, 0x5, UR4 ;  /* 0x00000005ff0f7899 */ /* 0x000fe40008011404 */
[----:B------:R-:W-:Y:S02]  /*1870*/  UIADD3 UR4, UPT, UPT, UR13, -0x1, URZ ;  /* 0xffffffff0d047890 */ /* 0x000fe4000fffe0ff */
[----:B------:R-:W-:Y:S02]  /*1880*/  UISETP.LT.U32.AND UP0, UPT, UR15, 0x22, UPT ;  /* 0x000000220f00788c */ /* 0x000fe4000bf01070 */
[----:B------:R-:W-:Y:S02]  /*1890*/  UISETP.GE.U32.AND UP1, UPT, UR4, -0x3f, UPT ;  /* 0xffffffc10400788c */ /* 0x000fe4000bf26070 */
[----:B------:R-:W-:Y:S02]  /*18a0*/  USEL UR14, UR15, 0x22, UP0 ;  /* 0x000000220f0e7887 */ /* 0x000fe40008000000 */
[----:B------:R-:W-:-:S02]  /*18b0*/  UIADD3 UR13, UPT, UPT, UR13, 0x3e, URZ ;  /* 0x0000003e0d0d7890 */ /* 0x000fc4000fffe0ff */
[----:B------:R-:W-:Y:S02]  /*18c0*/  UIADD3 UR5, UPT, UPT, UR14, -0x1, URZ ;  /* 0xffffffff0e057890 */ /* 0x000fe4000fffe0ff */
[----:B------:R-:W-:-:S03]  /*18d0*/  UIADD3 UR7, UPT, UPT, UR15, -UR14, URZ ;  /* 0x8000000e0f077290 */ /* 0x000fc6000fffe0ff */
[----:B------:R-:W-:-:S04]  /*18e0*/  @UP1 UIADD3 UR5, UPT, UPT, UR14, URZ, URZ ;  /* 0x000000ff0e051290 */ /* 0x000fc8000fffe0ff */
[----:B--2---:R-:W-:-:S12]  /*18f0*/  UIADD3 UR5, UPT, UPT, UR5, 0x1, URZ ;  /* 0x0000000105057890 */ /* 0x004fd8000fffe0ff */
.L_x_36:
[----:B------:R-:W-:Y:S01]  /*1900*/  UISETP.NE.AND UP0, UPT, UR37, URZ, UPT ;  /* 0x000000ff2500728c */ /* 0x000fe2000bf05270 */
[----:B------:R-:W1:Y:S08]  /*1910*/  S2UR UR37, SR_CgaCtaId ;  /* 0x00000000002579c3 */ /* 0x000e700000008800 */
[----:B------:R-:W-:Y:S05]  /*1920*/  BRA.U UP0, `(.L_x_19) ;  /* 0x0000000100347547 */ /* 0x000fea000b800000 */
[----:B------:R-:W2:Y:S01]  /*1930*/  S2R R2, SR_CgaCtaId ;  /* 0x0000000000027919 */ /* 0x000ea20000008800 */
[----:B------:R-:W-:-:S04]  /*1940*/  MOV R3, 0x400 ;  /* 0x0000040000037802 */ /* 0x000fc80000000f00 */
[----:B--2---:R-:W-:Y:S02]  /*1950*/  LEA R3, R2, R3, 0x18 ;  /* 0x0000000302037211 */ /* 0x004fe400078ec0ff */
[----:B------:R-:W-:-:S03]  /*1960*/  SHF.L.U32 R2, R8, 0x1f, RZ ;  /* 0x0000001f08027819 */ /* 0x000fc600000006ff */
[----:B------:R-:W-:-:S04]  /*1970*/  IMAD R3, R10, 0x8, R3 ;  /* 0x000000080a037824 */ /* 0x000fc800078e0203 */
[----:B------:R-:W2:Y:S02]  /*1980*/  SYNCS.PHASECHK.TRANS64.TRYWAIT P0, [R3+URZ+0x2c0], R2 ;  /* 0x0002c002030075a7 */ /* 0x000ea400080011ff */
[----:B--2---:R-:W-:Y:S05]  /*1990*/  @!P0 BRA `(.L_x_20) ;  /* 0x0000006800e08947 */ /* 0x004fea0003800000 */
.L_x_136:
[----:B------:R-:W-:Y:S01]  /*19a0*/  VIADD R10, R10, 0x1 ;  /* 0x000000010a0a7836 */ /* 0x000fe20000000000 */
[----:B------:R2:W-:Y:S04]  /*19b0*/  SYNCS.ARRIVE.TRANS64.A1T0 RZ, [R3+URZ+0x2b0], RZ ;  /* 0x0002b0ff03ff79a7 */ /* 0x0005e800081000ff */
[----:B------:R-:W-:-:S04]  /*19c0*/  ISETP.NE.AND P0, PT, R10, 0x2, PT ;  /* 0x000000020a00780c */ /* 0x000fc80003f05270 */
[----:B------:R-:W-:Y:S02]  /*19d0*/  SEL R10, R10, RZ, P0 ;  /* 0x000000ff0a0a7207 */ /* 0x000fe40000000000 */
[----:B--2---:R-:W-:-:S04]  /*19e0*/  SEL R3, RZ, 0x1, P0 ;  /* 0x00000001ff037807 */ /* 0x004fc80000000000 */
[----:B------:R-:W-:-:S07]  /*19f0*/  LOP3.LUT R8, R8, R3, RZ, 0x3c, !PT ;  /* 0x0000000308087212 */ /* 0x000fce00078e3cff */
.L_x_19:
[----:B------:R-:W-:Y:S01]  /*1a00*/  UMOV UR4, 0x400 ;  /* 0x0000040000047882 */ /* 0x000fe20000000000 */
[----:B------:R-:W-:Y:S01]  /*1a10*/  SHF.L.U32 R2, R15, 0x1f, RZ ;  /* 0x0000001f0f027819 */ /* 0x000fe200000006ff */
[----:B-1----:R-:W-:Y:S01]  /*1a20*/  ULEA UR4, UR37, UR4, 0x18 ;  /* 0x0000000425047291 */ /* 0x002fe2000f8ec0ff */
[----:B------:R-:W-:Y:S01]  /*1a30*/  R2UR UR34, R21 ;  /* 0x00000000152272ca */ /* 0x000fe200000e0000 */
[----:B------:R-:W-:Y:S01]  /*1a40*/  UISETP.GE.U32.AND UP0, UPT, UR13, 0x3f, UPT ;  /* 0x0000003f0d00788c */ /* 0x000fe2000bf06070 */
[----:B------:R-:W-:Y:S01]  /*1a50*/  R2UR UR11, R20 ;  /* 0x00000000140b72ca */ /* 0x000fe200000e0000 */
[----:B------:R-:W-:Y:S01]  /*1a60*/  ULEA UR8, UR6, UR4, 0x3 ;  /* 0x0000000406087291 */ /* 0x000fe2000f8e18ff */
[----:B------:R-:W-:-:S08]  /*1a70*/  UMOV UR24, URZ ;  /* 0x000000ff00187c82 */ /* 0x000fd00008000000 */
[----:B------:R1:W2:Y:S01]  /*1a80*/  SYNCS.PHASECHK.TRANS64.TRYWAIT P0, [UR8+0x110], R2 ;  /* 0x00011002ff0075a7 */ /* 0x0002a20008001108 */
[----:B------:R-:W-:Y:S02]  /*1a90*/  USHF.L.U32 UR34, UR34, 0x6, URZ ;  /* 0x0000000622227899 */ /* 0x000fe400080006ff */
[----:B------:R-:W-:Y:S01]  /*1aa0*/  USHF.L.U32 UR11, UR11, 0x7, URZ ;  /* 0x000000070b0b7899 */ /* 0x000fe200080006ff */
[----:B------:R-:W-:Y:S11]  /*1ab0*/  BRA.U !UP0, `(.L_x_21) ;  /* 0x0000000108a87547 */ /* 0x000ff6000b800000 */
[----:B------:R-:W-:Y:S01]  /*1ac0*/  UMOV UR16, URZ ;  /* 0x000000ff00107c82 */ /* 0x000fe20008000000 */
[----:B------:R-:W-:-:S05]  /*1ad0*/  UMOV UR17, UR6 ;  /* 0x0000000600117c82 */ /* 0x000fca0008000000 */
.L_x_26:
[----:B-1----:R-:W-:Y:S01]  /*1ae0*/  ULEA UR33, UR17, UR4, 0x3 ;  /* 0x0000000411217291 */ /* 0x002fe2000f8e18ff */
[----:B--2---:R-:W-:Y:S01]  /*1af0*/  @!P5 MOV R3, 0x1800 ;  /* 0x000018000003d802 */ /* 0x004fe20000000f00 */
[----:B--2---:R-:W-:Y:S10]  /*1b00*/  @P0 BRA `(.L_x_22) ;  /* 0x00000000000c0947 */ /* 0x004ff40003800000 */
[----:B------:R-:W-:-:S04]  /*1b10*/  SHF.L.U32 R5, R15, 0x1f, RZ ;  /* 0x0000001f0f057819 */ /* 0x000fc800000006ff */
[----:B------:R-:W2:Y:S02]  /*1b20*/  SYNCS.PHASECHK.TRANS64.TRYWAIT P0, [UR33+0x110], R5 ;  /* 0x00011005ff0075a7 */ /* 0x000ea40008001121 */
[----:B--2---:R-:W-:Y:S05]  /*1b30*/  @!P0 BRA `(.L_x_23) ;  /* 0x00000068008c8947 */ /* 0x004fea0003800000 */
.L_x_22:
[----:B------:R2:W-:Y:S01]  /*1b40*/  @!P5 SYNCS.ARRIVE.TRANS64 RZ, [UR33], R3 ;  /* 0x00000003ffffd9a7 */ /* 0x0005e20008000021 */
[----:B------:R-:W-:Y:S04]  /*1b50*/  BSSY.RECONVERGENT B0, `(.L_x_24) ;  /* 0x0000003000007945 */ /* 0x000fe80003800200 */
[----:B------:R-:W-:Y:S05]  /*1b60*/  @P4 BRA `(.L_x_25) ;  /* 0x0000000000044947 */ /* 0x000fea0003800000 */
[----:B------:R-:W-:Y:S05]  /*1b70*/  BPT.TRAP 0x1 ;  /* 0x000000040000795c */ /* 0x000fea0000300000 */
.L_x_25:
[----:B------:R-:W-:Y:S05]  /*1b80*/  BSYNC.RECONVERGENT B0 ;  /* 0x0000000000007941 */ /* 0x000fea0003800200 */
.L_x_24:
[----:B------:R-:W-:Y:S02]  /*1b90*/  UIADD3 UR6, UPT, UPT, UR17, 0x1, URZ ;  /* 0x0000000111067890 */ /* 0x000fe4000fffe0ff */
[----:B------:R-:W-:Y:S02]  /*1ba0*/  ULEA UR32, UR17, UR4, 0xb ;  /* 0x0000000411207291 */ /* 0x000fe4000f8e58ff */
[----:B------:R-:W-:Y:S02]  /*1bb0*/  UISETP.NE.AND UP0, UPT, UR6, 0x22, UPT ;  /* 0x000000220600788c */ /* 0x000fe4000bf05270 */
[----:B------:R-:W-:Y:S02]  /*1bc0*/  UIADD3 UR26, UP1, UPT, UR22, 0x80, URZ ;  /* 0x00000080161a7890 */ /* 0x000fe4000ff3e0ff */
[----:B------:R-:W-:Y:S02]  /*1bd0*/  USEL UR9, URZ, 0x1, UP0 ;  /* 0x00000001ff097887 */ /* 0x000fe40008000000 */
[----:B------:R-:W-:-:S02]  /*1be0*/  USEL UR6, UR6, URZ, UP0 ;  /* 0x000000ff06067287 */ /* 0x000fc40008000000 */
[----:B------:R-:W-:Y:S02]  /*1bf0*/  UIADD3 UR20, UP0, UPT, UR22, 0x180, URZ ;  /* 0x0000018016147890 */ /* 0x000fe4000ff1e0ff */
[----:B------:R-:W-:Y:S01]  /*1c00*/  ULEA UR8, UR6, UR4, 0x3 ;  /* 0x0000000406087291 */ /* 0x000fe2000f8e18ff */
[----:B------:R-:W-:Y:S01]  /*1c10*/  LOP3.LUT R15, R15, UR9, RZ, 0x3c, !PT ;  /* 0x000000090f0f7c12 */ /* 0x000fe2000f8e3cff */
[----:B------:R-:W-:Y:S02]  /*1c20*/  USHF.L.U32 UR35, UR16, 0x5, URZ ;  /* 0x0000000510237899 */ /* 0x000fe400080006ff */
[----:B------:R-:W-:Y:S01]  /*1c30*/  UIADD3.X UR27, UPT, UPT, URZ, UR23, URZ, UP1, !UPT ;  /* 0x00000017ff1b7290 */ /* 0x000fe20008ffe4ff */
[----:B-1----:R-:W-:Y:S01]  /*1c40*/  SHF.L.U32 R2, R15, 0x1f, RZ ;  /* 0x0000001f0f027819 */ /* 0x002fe200000006ff */
[----:B------:R-:W-:Y:S02]  /*1c50*/  UIADD3 UR32, UPT, UPT, UR32, 0x4600, URZ ;  /* 0x0000460020207890 */ /* 0x000fe4000fffe0ff */
[----:B------:R-:W-:Y:S01]  /*1c60*/  UIADD3.X UR21, UPT, UPT, URZ, UR23, URZ, UP0, !UPT ;  /* 0x00000017ff157290 */ /* 0x000fe200087fe4ff */
[----:B------:R1:W1:Y:S01]  /*1c70*/  SYNCS.PHASECHK.TRANS64.TRYWAIT P0, [UR8+0x110], R2 ;  /* 0x00011002ff0075a7 */ /* 0x0002620008001108 */
[----:B------:R-:W-:Y:S01]  /*1c80*/  ULEA UR8, UR17, UR4, 0xc ;  /* 0x0000000411087291 */ /* 0x000fe2000f8e60ff */
[----:B------:R-:W-:Y:S01]  /*1c90*/  UMOV UR18, 0x0 ;  /* 0x0000000000127882 */ /* 0x000fe20000000000 */
[----:B------:R-:W-:-:S02]  /*1ca0*/  UMOV UR19, 0x10000000 ;  /* 0x1000000000137882 */ /* 0x000fc40000000000 */
[----:B------:R-:W-:Y:S01]  /*1cb0*/  UIADD3 UR8, UPT, UPT, UR8, 0x15600, URZ ;  /* 0x0001560008087890 */ /* 0x000fe2000fffe0ff */
[----:B------:R1:W-:Y:S01]  /*1cc0*/  UTMALDG.3D [UR32], [UR26], desc[UR18] ;  /* 0x000012201a0075b4 */ /* 0x0003e20008011000 */
[----:B------:R-:W-:Y:S01]  /*1cd0*/  UMOV UR12, UR36 ;  /* 0x00000024000c7c82 */ /* 0x000fe20008000000 */
[----:B------:R-:W-:Y:S01]  /*1ce0*/  UMOV UR9, UR33 ;  /* 0x0000002100097c82 */ /* 0x000fe20008000000 */
[----:B------:R-:W-:Y:S01]  /*1cf0*/  UMOV UR10, UR35 ;  /* 0x00000023000a7c82 */ /* 0x000fe20008000000 */
[----:B------:R-:W-:Y:S01]  /*1d00*/  UIADD3 UR16, UPT, UPT, UR16, 0x1, URZ ;  /* 0x0000000110107890 */ /* 0x000fe2000fffe0ff */
[----:B------:R-:W-:Y:S01]  /*1d10*/  UMOV UR24, UR5 ;  /* 0x0000000500187c82 */ /* 0x000fe20008000000 */
[----:B------:R-:W-:Y:S02]  /*1d20*/  UMOV UR17, UR6 ;  /* 0x0000000600117c82 */ /* 0x000fe40008000000 */
[----:B------:R1:W-:Y:S01]  /*1d30*/  UTMALDG.3D [UR8], [UR20], desc[UR18] ;  /* 0x00001208140075b4 */ /* 0x0003e20008011000 */
[----:B------:R-:W-:-:S09]  /*1d40*/  UISETP.NE.AND UP0, UPT, UR16, UR5, UPT ;  /* 0x000000051000728c */ /* 0x000fd2000bf05270 */
[----:B------:R-:W-:Y:S05]  /*1d50*/  BRA.U UP0, `(.L_x_26) ;  /* 0xfffffffd00607547 */ /* 0x000fea000b83ffff */
.L_x_21:
[----:B-1----:R-:W-:Y:S01]  /*1d60*/  ULEA UR8, UR6, UR4, 0x3 ;  /* 0x0000000406087291 */ /* 0x002fe2000f8e18ff */
[----:B------:R-:W-:Y:S01]  /*1d70*/  SHF.L.U32 R2, R15, 0x1f, RZ ;  /* 0x0000001f0f027819 */ /* 0x000fe200000006ff */
[----:B------:R-:W-:Y:S01]  /*1d80*/  @!P1 SYNCS.ARRIVE.TRANS64.A1T0 RZ, [UR4+0x248], RZ ;  /* 0x000248ffffff99a7 */ /* 0x000fe20008100004 */
[----:B------:R-:W-:-:S06]  /*1d90*/  UISETP.GT.AND UP0, UPT, UR15, UR14, UPT ;  /* 0x0000000e0f00728c */ /* 0x000fcc000bf04270 */
[----:B--2---:R1:W2:Y:S03]  /*1da0*/  SYNCS.PHASECHK.TRANS64.TRYWAIT P0, [UR8+0x110], R2 ;  /* 0x00011002ff0075a7 */ /* 0x0042a60008001108 */
[----:B------:R-:W-:Y:S05]  /*1db0*/  BRA.U !UP0, `(.L_x_27) ;  /* 0x0000000108ac7547 */ /* 0x000fea000b800000 */
[----:B------:R-:W-:Y:S01]  /*1dc0*/  UIADD3 UR21, UPT, UPT, UR7, UR24, URZ ;  /* 0x0000001807157290 */ /* 0x000fe2000fffe0ff */
[----:B------:R-:W-:-:S11]  /*1dd0*/  UMOV UR25, UR6 ;  /* 0x0000000600197c82 */ /* 0x000fd60008000000 */
.L_x_32:
[----:B-1----:R-:W-:Y:S01]  /*1de0*/  ULEA UR17, UR25, UR4, 0x3 ;  /* 0x0000000419117291 */ /* 0x002fe2000f8e18ff */
[----:B--2---:R-:W-:Y:S01]  /*1df0*/  @!P5 MOV R3, 0x1800 ;  /* 0x000018000003d802 */ /* 0x004fe20000000f00 */
[----:B--2---:R-:W-:Y:S10]  /*1e00*/  @P0 BRA `(.L_x_28) ;  /* 0x00000000000c0947 */ /* 0x004ff40003800000 */
[----:B------:R-:W-:-:S04]  /*1e10*/  SHF.L.U32 R5, R15, 0x1f, RZ ;  /* 0x0000001f0f057819 */ /* 0x000fc800000006ff */
[----:B------:R-:W2:Y:S02]  /*1e20*/  SYNCS.PHASECHK.TRANS64.TRYWAIT P0, [UR17+0x110], R5 ;  /* 0x00011005ff0075a7 */ /* 0x000ea40008001111 */
[----:B--2---:R-:W-:Y:S05]  /*1e30*/  @!P0 BRA `(.L_x_29) ;  /* 0x0000006400e48947 */ /* 0x004fea0003800000 */
.L_x_28:
[----:B------:R2:W-:Y:S01]  /*1e40*/  @!P5 SYNCS.ARRIVE.TRANS64 RZ, [UR17], R3 ;  /* 0x00000003ffffd9a7 */ /* 0x0005e20008000011 */
[----:B------:R-:W-:Y:S04]  /*1e50*/  BSSY.RECONVERGENT B0, `(.L_x_30) ;  /* 0x0000003000007945 */ /* 0x000fe80003800200 */
[----:B------:R-:W-:Y:S05]  /*1e60*/  @P4 BRA `(.L_x_31) ;  /* 0x0000000000044947 */ /* 0x000fea0003800000 */
[----:B------:R-:W-:Y:S05]  /*1e70*/  BPT.TRAP 0x1 ;  /* 0x000000040000795c */ /* 0x000fea0000300000 */
.L_x_31:
[----:B------:R-:W-:Y:S05]  /*1e80*/  BSYNC.RECONVERGENT B0 ;  /* 0x0000000000007941 */ /* 0x000fea0003800200 */
.L_x_30:
        /* <DEDUP_REMOVED lines=10> */
[----:B------:R-:W-:Y:S01]  /*1f30*/  UIADD3 UR16, UPT, UPT, UR16, 0x4600, URZ ;  /* 0x0000460010107890 */ /* 0x000fe2000fffe0ff */
[----:B-1----:R-:W-:Y:S01]  /*1f40*/  SHF.L.U32 R2, R15, 0x1f, RZ ;  /* 0x0000001f0f027819 */ /* 0x002fe200000006ff */
[----:B------:R-:W-:Y:S02]  /*1f50*/  UIADD3.X UR31, UPT, UPT, URZ, UR23, URZ, UP1, !UPT ;  /* 0x00000017ff1f7290 */ /* 0x000fe40008ffe4ff */
[----:B------:R-:W-:Y:S01]  /*1f60*/  UIADD3.X UR29, UPT, UPT, URZ, UR23, URZ, UP0, !UPT ;  /* 0x00000017ff1d7290 */ /* 0x000fe200087fe4ff */
[----:B------:R1:W1:Y:S01]  /*1f70*/  SYNCS.PHASECHK.TRANS64.TRYWAIT P0, [UR8+0x110], R2 ;  /* 0x00011002ff0075a7 */ /* 0x0002620008001108 */
[----:B------:R-:W-:Y:S01]  /*1f80*/  ULEA UR8, UR25, UR4, 0xc ;  /* 0x0000000419087291 */ /* 0x000fe2000f8e60ff */
[----:B------:R-:W-:Y:S01]  /*1f90*/  UMOV UR26, 0x0 ;  /* 0x00000000001a7882 */ /* 0x000fe20000000000 */
[----:B------:R-:W-:-:S02]  /*1fa0*/  UMOV UR27, 0x10000000 ;  /* 0x10000000001b7882 */ /* 0x000fc40000000000 */
[----:B------:R-:W-:Y:S01]  /*1fb0*/  UIADD3 UR8, UPT, UPT, UR8, 0x15600, URZ ;  /* 0x0001560008087890 */ /* 0x000fe2000fffe0ff */
[----:B------:R-:W-:Y:S01]  /*1fc0*/  UMOV UR18, UR34 ;  /* 0x0000002200127c82 */ /* 0x000fe20008000000 */
[----:B------:R-:W-:Y:S01]  /*1fd0*/  UMOV UR20, UR36 ;  /* 0x0000002400147c82 */ /* 0x000fe20008000000 */
[----:B------:R-:W-:Y:S01]  /*1fe0*/  UMOV UR12, UR36 ;  /* 0x00000024000c7c82 */ /* 0x000fe20008000000 */
[----:B------:R-:W-:Y:S01]  /*1ff0*/  UMOV UR9, UR17 ;  /* 0x0000001100097c82 */ /* 0x000fe20008000000 */
[----:B------:R-:W-:Y:S01]  /*2000*/  UMOV UR10, UR19 ;  /* 0x00000013000a7c82 */ /* 0x000fe20008000000 */
[----:B------:R1:W-:Y:S01]  /*2010*/  UTMALDG.3D [UR16], [UR30], desc[UR26] ;  /* 0x00001a101e0075b4 */ /* 0x0003e20008011000 */
[----:B------:R-:W-:Y:S01]  /*2020*/  UIADD3 UR24, UPT, UPT, UR24, 0x1, URZ ;  /* 0x0000000118187890 */ /* 0x000fe2000fffe0ff */
[----:B------:R-:W-:-:S03]  /*2030*/  UMOV UR25, UR6 ;  /* 0x0000000600197c82 */ /* 0x000fc60008000000 */
[----:B------:R-:W-:Y:S01]  /*2040*/  UISETP.NE.AND UP0, UPT, UR24, UR21, UPT ;  /* 0x000000151800728c */ /* 0x000fe2000bf05270 */
[----:B------:R1:W-:Y:S08]  /*2050*/  UTMALDG.3D [UR8], [UR28], desc[UR26] ;  /* 0x00001a081c0075b4 */ /* 0x0003f00008011000 */
[----:B------:R-:W-:Y:S05]  /*2060*/  BRA.U UP0, `(.L_x_32) ;  /* 0xfffffffd005c7547 */ /* 0x000fea000b83ffff */
.L_x_27:
[----:B-1----:R-:W-:Y:S01]  /*2070*/  LEA R2, R14, UR4, 0x3 ;  /* 0x000000040e027c11 */ /* 0x002fe2000f8e18ff */
[----:B------:R-:W-:Y:S01]  /*2080*/  NOP ;  /* 0x0000000000007918 */ /* 0x000fe20000000000 */
[----:B--2---:R-:W-:Y:S02]  /*2090*/  SHF.L.U32 R3, R12, 0x1f, RZ ;  /* 0x0000001f0c037819 */ /* 0x004fe400000006ff */
[----:B------:R-:W-:Y:S02]  /*20a0*/  LEA R4, R14, UR4, 0x4 ;  /* 0x000000040e047c11 */ /* 0x000fe4000f8e20ff */
[----:B------:R-:W1:Y:S02]  /*20b0*/  SYNCS.PHASECHK.TRANS64.TRYWAIT P0, [R2+URZ+0x250], R3 ;  /* 0x00025003020075a7 */ /* 0x000e6400080011ff */
[----:B-1----:R-:W-:Y:S05]  /*20c0*/  @!P0 BRA `(.L_x_33) ;  /* 0x0000006400588947 */ /* 0x002fea0003800000 */
.L_x_139:
[----:B------:R-:W2:Y:S01]  /*20d0*/  LDS.128 R4, [R4+0x2e0] ;  /* 0x0002e00004047984 */ /* 0x000ea20000000c00 */
[----:B---3--:R-:W-:Y:S01]  /*20e0*/  ISETP.GE.AND P0, PT, R40, 0x1, PT ;  /* 0x000000012800780c */ /* 0x008fe20003f06270 */
[----:B-1----:R-:W-:Y:S01]  /*20f0*/  VIADD R2, R2, 0x260 ;  /* 0x0000026002027836 */ /* 0x002fe20000000000 */
[----:B------:R-:W-:Y:S01]  /*2100*/  @!PT LDS RZ, [RZ] ;  /* 0x00000000fffff984 */ /* 0x000fe20000000800 */
[----:B------:R-:W-:Y:S01]  /*2110*/  @!PT LDS RZ, [RZ] ;  /* 0x00000000fffff984 */ /* 0x000fe20000000800 */
[----:B------:R-:W-:Y:S01]  /*2120*/  @!PT LDS RZ, [RZ] ;  /* 0x00000000fffff984 */ /* 0x000fe20000000800 */
[----:B------:R-:W-:Y:S01]  /*2130*/  @!PT LDS RZ, [RZ] ;  /* 0x00000000fffff984 */ /* 0x000fe20000000800 */
[----:B------:R1:W-:Y:S06]  /*2140*/  MEMBAR.ALL.CTA ;  /* 0x0000000000007992 */ /* 0x0003ec0000008000 */
[----:B-1----:R-:W1:Y:S01]  /*2150*/  FENCE.VIEW.ASYNC.S ;  /* 0x00000000000073c6 */ /* 0x002e620000000000 */
[----:B------:R-:W-:-:S04]  /*2160*/  PRMT R2, RZ, 0x654, R2 ;  /* 0x00000654ff027816 */ /* 0x000fc80000000002 */
[----:B-1----:R1:W-:Y:S01]  /*2170*/  SYNCS.ARRIVE.TRANS64.RED.A1T0 RZ, [R2+URZ], RZ ;  /* 0x000000ff02ff79a7 */ /* 0x0023e200081004ff */
[----:B--2---:R-:W-:-:S13]  /*2180*/  LOP3.LUT P2, RZ, R6, 0x1, RZ, 0xc0, !PT ;  /* 0x0000000106ff7812 */ /* 0x004fda000784c0ff */
[----:B------:R-:W-:Y:S01]  /*2190*/  @P2 SHF.R.U32.HI R3, RZ, 0x10, R5 ;  /* 0x00000010ff032819 */ /* 0x000fe20000011605 */
[----:B------:R-:W-:Y:S01]  /*21a0*/  VOTEU.ANY UP0, P2 ;  /* 0x0000000000ff7886 */ /* 0x000fe20001000100 */
[----:B------:R-:W-:Y:S02]  /*21b0*/  @P2 MOV R13, R4 ;  /* 0x00000004000d2202 */ /* 0x000fe40000000f00 */
[----:B------:R-:W-:Y:S02]  /*21c0*/  @P2 R2UR.BROADCAST UR8, R3 ;  /* 0x00000000030822ca */ /* 0x000fe400008e0000 */
[----:B------:R-:W-:-:S11]  /*21d0*/  @P2 LOP3.LUT R11, R5, 0xffff, RZ, 0xc0, !PT ;  /* 0x0000ffff050b2812 */ /* 0x000fd600078ec0ff */
[----:B------:R-:W-:Y:S01]  /*21e0*/  @UP0 UMOV UR36, UR8 ;  /* 0x0000000800240c82 */ /* 0x000fe20008000000 */
[----:B-1----:R-:W-:Y:S05]  /*21f0*/  @!P0 BRA `(.L_x_34) ;  /* 0x0000000000b88947 */ /* 0x002fea0003800000 */
[----:B------:R-:W4:Y:S01]  /*2200*/  LDC.64 R4, c[0x0][0xb18] ;  /* 0x0002c600ff047b82 */ /* 0x000f220000000a00 */
[----:B------:R-:W-:-:S07]  /*2210*/  ISETP.NE.AND P3, PT, R40, 0x1, PT ;  /* 0x000000012800780c */ /* 0x000fce0003f65270 */
[----:B------:R-:W1:Y:S08]  /*2220*/  LDC.64 R6, c[0x0][0xb10] ;  /* 0x0002c400ff067b82 */ /* 0x000e700000000a00 */
[----:B------:R-:W2:Y:S08]  /*2230*/  LDC R16, c[0x0][0xb20] ;  /* 0x0002c800ff107b82 */ /* 0x000eb00000000800 */
[----:B------:R-:W3:Y:S01]  /*2240*/  LDC R18, c[0x0][0xb0c] ;  /* 0x0002c300ff127b82 */ /* 0x000ee20000000800 */
[----:B----4-:R-:W-:Y:S01]  /*2250*/  IMAD.HI.U32 R17, R0, R5, RZ ;  /* 0x0000000500117227 */ /* 0x010fe200078e00ff */
[----:B------:R-:W-:-:S03]  /*2260*/  ISETP.NE.AND P0, PT, R4, 0x1, PT ;  /* 0x000000010400780c */ /* 0x000fc60003f05270 */
[----:B------:R-:W-:-:S03]  /*2270*/  IMAD.HI.U32 R5, R11, R5, RZ ;  /* 0x000000050b057227 */ /* 0x000fc600078e00ff */
[----:B------:R-:W4:Y:S01]  /*2280*/  LDC.64 R2, c[0x0][0xb28] ;  /* 0x0002ca00ff027b82 */ /* 0x000f220000000a00 */
[----:B-1----:R-:W-:-:S04]  /*2290*/  IMAD.HI.U32 R20, R9, R6, RZ ;  /* 0x0000000609147227 */ /* 0x002fc800078e00ff */
[----:B------:R-:W-:Y:S01]  /*22a0*/  IMAD.HI.U32 R22, R13, R6, RZ ;  /* 0x000000060d167227 */ /* 0x000fe200078e00ff */
[----:B------:R-:W-:Y:S02]  /*22b0*/  SHF.R.U32.HI R20, RZ, R7, R20 ;  /* 0x00000007ff147219 */ /* 0x000fe40000011614 */
[-C--:B--2---:R-:W-:Y:S02]  /*22c0*/  SHF.R.U32.HI R17, RZ, R16.reuse, R17 ;  /* 0x00000010ff117219 */ /* 0x084fe40000011611 */
[----:B------:R-:W-:Y:S02]  /*22d0*/  SHF.R.U32.HI R16, RZ, R16, R5 ;  /* 0x00000010ff107219 */ /* 0x000fe40000011605 */
[----:B------:R-:W-:Y:S02]  /*22e0*/  SEL R17, R0, R17, !P0 ;  /* 0x0000001100117207 */ /* 0x000fe40004000000 */
[----:B------:R-:W-:Y:S02]  /*22f0*/  SHF.R.U32.HI R22, RZ, R7, R22 ;  /* 0x00000007ff167219 */ /* 0x000fe40000011616 */
[----:B---3--:R-:W-:-:S02]  /*2300*/  ISETP.NE.AND P1, PT, R18, 0x1, PT ;  /* 0x000000011200780c */ /* 0x008fc40003f25270 */
[----:B------:R-:W-:Y:S02]  /*2310*/  SEL R5, R11, R16, !P0 ;  /* 0x000000100b057207 */ /* 0x000fe40004000000 */
[----:B------:R-:W-:Y:S02]  /*2320*/  SEL R19, R9, R20, !P1 ;  /* 0x0000001409137207 */ /* 0x000fe40004800000 */
[----:B------:R-:W-:Y:S01]  /*2330*/  SEL R7, R13, R22, !P1 ;  /* 0x000000160d077207 */ /* 0x000fe20004800000 */
[----:B----4-:R-:W-:-:S04]  /*2340*/  IMAD.HI.U32 R20, R17, R2, RZ ;  /* 0x0000000211147227 */ /* 0x010fc800078e00ff */
[----:B------:R-:W-:Y:S01]  /*2350*/  IMAD.HI.U32 R6, R19, R2, RZ ;  /* 0x0000000213067227 */ /* 0x000fe200078e00ff */
[----:B------:R-:W-:-:S04]  /*2360*/  @P3 SHF.R.U32.HI R17, RZ, R3, R20 ;  /* 0x00000003ff113219 */ /* 0x000fc80000011614 */
        /* <DEDUP_REMOVED lines=8> */
[----:B------:R-:W-:-:S04]  /*23f0*/  @!P0 IMAD.HI.U32 R16, R7, R2, RZ ;  /* 0x0000000207108227 */ /* 0x000fc800078e00ff */
[----:B------:R-:W-:Y:S01]  /*2400*/  IMAD.MOV R2, RZ, RZ, -R6 ;  /* 0x000000ffff027224 */ /* 0x000fe200078e0a06 */
[----:B------:R-:W-:-:S03]  /*2410*/  @!P0 SHF.R.U32.HI R16, RZ, R3, R16 ;  /* 0x00000003ff108219 */ /* 0x000fc60000011610 */
[----:B------:R-:W-:Y:S01]  /*2420*/  IMAD R2, R40, R2, R5 ;  /* 0x0000000228027224 */ /* 0x000fe200078e0205 */
[----:B------:R-:W-:Y:S02]  /*2430*/  @!P0 SEL R3, R7, R16, !P3 ;  /* 0x0000001007038207 */ /* 0x000fe40005800000 */
[----:B------:R-:W-:-:S03]  /*2440*/  IADD3 R16, PT, PT, -R5, RZ, RZ ;  /* 0x000000ff05107210 */ /* 0x000fc60007ffe1ff */
[--C-:B------:R-:W-:Y:S02]  /*2450*/  @!P0 IMAD.IADD R6, R6, 0x1, -R3.reuse ;  /* 0x0000000106068824 */ /* 0x100fe400078e0a03 */
[----:B------:R-:W-:Y:S01]  /*2460*/  @!P0 IMAD R3, R2, R19, R3 ;  /* 0x0000001302038224 */ /* 0x000fe200078e0203 */
[----:B------:R-:W-:Y:S01]  /*2470*/  IADD3 R2, PT, PT, -R7, RZ, RZ ;  /* 0x000000ff07027210 */ /* 0x000fe20007ffe1ff */
[----:B------:R-:W-:Y:S02]  /*2480*/  @!P0 IMAD R5, R40, R6, R7 ;  /* 0x0000000628058224 */ /* 0x000fe400078e0207 */
[----:B------:R-:W-:Y:S02]  /*2490*/  IMAD R11, R4, R16, R11 ;  /* 0x00000010040b7224 */ /* 0x000fe400078e020b */
[----:B------:R-:W-:Y:S02]  /*24a0*/  @!P0 IMAD.MOV.U32 R7, RZ, RZ, R3 ;  /* 0x000000ffff078224 */ /* 0x000fe400078e0003 */
[----:B------:R-:W-:-:S02]  /*24b0*/  IMAD R2, R18, R2, R13 ;  /* 0x0000000212027224 */ /* 0x000fc400078e020d */
[----:B------:R-:W-:Y:S02]  /*24c0*/  IMAD R11, R5, R4, R11 ;  /* 0x00000004050b7224 */ /* 0x000fe400078e020b */
[----:B------:R-:W-:Y:S02]  /*24d0*/  IMAD R13, R7, R18, R2 ;  /* 0x00000012070d7224 */ /* 0x000fe400078e0202 */
.L_x_34:
[----:B------:R-:W1:Y:S02]  /*24e0*/  LDCU UR8, c[0x0][0xb30] ;  /* 0x00016600ff0877ac */ /* 0x000e640008000800 */
[----:B-1----:R-:W-:-:S09]  /*24f0*/  UISETP.NE.AND UP0, UPT, UR8, 0x1, UPT ;  /* 0x000000010800788c */ /* 0x002fd2000bf05270 */
[----:B------:R-:W-:Y:S05]  /*2500*/  BRA.U UP0, `(.L_x_35) ;  /* 0x0000000100407547 */ /* 0x000fea000b800000 */
[----:B------:R-:W1:Y:S08]  /*2510*/  LDC.64 R4, c[0x0][0xb10] ;  /* 0x0002c400ff047b82 */ /* 0x000e700000000a00 */
[----:B------:R-:W2:Y:S08]  /*2520*/  LDC.64 R2, c[0x0][0xb18] ;  /* 0x0002c600ff027b82 */ /* 0x000eb00000000a00 */
[----:B------:R-:W3:Y:S08]  /*2530*/  LDC R6, c[0x0][0xb20] ;  /* 0x0002c800ff067b82 */ /* 0x000ef00000000800 */
[----:B------:R-:W4:Y:S01]  /*2540*/  LDC R16, c[0x0][0xb0c] ;  /* 0x0002c300ff107b82 */ /* 0x000f220000000800 */
[----:B-1----:R-:W-:-:S05]  /*2550*/  IMAD.HI.U32 R4, R13, R4, RZ ;  /* 0x000000040d047227 */ /* 0x002fca00078e00ff */
[----:B------:R-:W-:Y:S01]  /*2560*/  SHF.R.U32.HI R4, RZ, R5, R4 ;  /* 0x00000005ff047219 */ /* 0x000fe20000011604 */
[----:B--2---:R-:W-:Y:S01]  /*2570*/  IMAD.HI.U32 R3, R11, R3, RZ ;  /* 0x000000030b037227 */ /* 0x004fe200078e00ff */
[----:B------:R-:W-:-:S04]  /*2580*/  ISETP.NE.AND P0, PT, R2, 0x1, PT ;  /* 0x000000010200780c */ /* 0x000fc80003f05270 */
[----:B---3--:R-:W-:-:S04]  /*2590*/  SHF.R.U32.HI R6, RZ, R6, R3 ;  /* 0x00000006ff067219 */ /* 0x008fc80000011603 */
[----:B------:R-:W-:Y:S02]  /*25a0*/  SEL R3, R11, R6, !P0 ;  /* 0x000000060b037207 */ /* 0x000fe40004000000 */
[----:B----4-:R-:W-:-:S04]  /*25b0*/  ISETP.NE.AND P1, PT, R16, 0x1, PT ;  /* 0x000000011000780c */ /* 0x010fc80003f25270 */
[----:B------:R-:W-:-:S05]  /*25c0*/  SEL R4, R13, R4, !P1 ;  /* 0x000000040d047207 */ /* 0x000fca0004800000 */
[----:B------:R-:W-:Y:S02]  /*25d0*/  IMAD.IADD R5, R3, 0x1, -R4 ;  /* 0x0000000103057824 */ /* 0x000fe400078e0a04 */
[----:B------:R-:W-:Y:S02]  /*25e0*/  IMAD.IADD R3, R4, 0x1, -R3 ;  /* 0x0000000104037824 */ /* 0x000fe400078e0a03 */
[----:B------:R-:W-:Y:S02]  /*25f0*/  IMAD R13, R5, R16, R13 ;  /* 0x00000010050d7224 */ /* 0x000fe400078e020d */
[----:B------:R-:W-:-:S07]  /*2600*/  IMAD R11, R3, R2, R11 ;  /* 0x00000002030b7224 */ /* 0x000fce00078e020b */
.L_x_35:
[----:B------:R-:W-:Y:S01]  /*2610*/  VIADD R14, R14, 0x1 ;  /* 0x000000010e0e7836 */ /* 0x000fe20000000000 */
[----:B------:R-:W-:Y:S01]  /*2620*/  PLOP3.LUT P1, PT, PT, PT, PT, 0x80, 0x8 ;  /* 0x000000000008781c */ /* 0x000fe20003f2f070 */
[----:B------:R-:W-:Y:S02]  /*2630*/  IMAD.IADD R21, R13, 0x1, R96 ;  /* 0x000000010d157824 */ /* 0x000fe400078e0260 */
[----:B------:R-:W-:Y:S01]  /*2640*/  IMAD.IADD R20, R11, 0x1, R94 ;  /* 0x000000010b147824 */ /* 0x000fe200078e025e */
[----:B------:R-:W-:-:S04]  /*2650*/  ISETP.NE.AND P0, PT, R14, 0x2, PT ;  /* 0x000000020e00780c */ /* 0x000fc80003f05270 */
[----:B------:R-:W-:Y:S02]  /*2660*/  SEL R3, RZ, 0x1, P0 ;  /* 0x00000001ff037807 */ /* 0x000fe40000000000 */
[----:B------:R-:W-:Y:S02]  /*2670*/  SEL R14, R14, RZ, P0 ;  /* 0x000000ff0e0e7207 */ /* 0x000fe40000000000 */
[----:B------:R-:W-:Y:S01]  /*2680*/  LOP3.LUT R12, R12, R3, RZ, 0x3c, !PT ;  /* 0x000000030c0c7212 */ /* 0x000fe200078e3cff */
[----:B------:R-:W-:Y:S06]  /*2690*/  @P2 BRA `(.L_x_36) ;  /* 0xfffffff000982947 */ /* 0x000fec000383ffff */
[----:B------:R-:W-:Y:S01]  /*26a0*/  UIADD3 UR4, UPT, UPT, UR4, 0x110, URZ ;  /* 0x0000011004047890 */ /* 0x000fe2000fffe0ff */
[----:B------:R-:W-:-:S03]  /*26b0*/  SHF.L.U32 R3, R15, 0x1f, RZ ;  /* 0x0000001f0f037819 */ /* 0x000fc600000006ff */
[----:B------:R-:W-:-:S09]  /*26c0*/  ULEA UR5, UR6, UR4, 0x3 ;  /* 0x0000000406057291 */ /* 0x000fd2000f8e18ff */
[----:B------:R-:W1:Y:S02]  /*26d0*/  SYNCS.PHASECHK.TRANS64.TRYWAIT P0, [UR5], R3 ;  /* 0x00000003ff0075a7 */ /* 0x000e640008001105 */
[----:B-1----:R-:W-:Y:S05]  /*26e0*/  @!P0 BRA `(.L_x_37) ;  /* 0x0000005c00e48947 */ /* 0x002fea0003800000 */
.L_x_141:
[----:B------:R-:W-:-:S04]  /*26f0*/  UIADD3 UR6, UPT, UPT, UR6, 0x1, URZ ;  /* 0x0000000106067890 */ /* 0x000fc8000fffe0ff */
[----:B------:R-:W-:-:S04]  /*2700*/  UISETP.NE.AND UP0, UPT, UR6, 0x22, UPT ;  /* 0x000000220600788c */ /* 0x000fc8000bf05270 */
[----:B------:R-:W-:Y:S02]  /*2710*/  USEL UR7, URZ, 0x1, UP0 ;  /* 0x00000001ff077887 */ /* 0x000fe40008000000 */
[----:B------:R-:W-:-:S04]  /*2720*/  USEL UR6, UR6, URZ, UP0 ;  /* 0x000000ff06067287 */ /* 0x000fc80008000000 */
[----:B------:R-:W-:Y:S01]  /*2730*/  ULEA UR5, UR6, UR4, 0x3 ;  /* 0x0000000406057291 */ /* 0x000fe2000f8e18ff */
[----:B------:R-:W-:-:S04]  /*2740*/  LOP3.LUT R2, R15, UR7, RZ, 0x3c, !PT ;  /* 0x000000070f027c12 */ /* 0x000fc8000f8e3cff */
[----:B-1----:R-:W-:-:S04]  /*2750*/  SHF.L.U32 R3, R2, 0x1f, RZ ;  /* 0x0000001f02037819 */ /* 0x002fc800000006ff */
[----:B------:R-:W1:Y:S02]  /*2760*/  SYNCS.PHASECHK.TRANS64.TRYWAIT P0, [UR5], R3 ;  /* 0x00000003ff0075a7 */ /* 0x000e640008001105 */
[----:B-1----:R-:W-:Y:S05]  /*2770*/  @!P0 BRA `(.L_x_38) ;  /* 0x0000005c00d88947 */ /* 0x002fea0003800000 */
.L_x_143:
        /* <DEDUP_REMOVED lines=9> */
.L_x_145:
        /* <DEDUP_REMOVED lines=9> */
.L_x_147:
        /* <DEDUP_REMOVED lines=9> */
.L_x_149:
        /* <DEDUP_REMOVED lines=9> */
.L_x_151:
        /* <DEDUP_REMOVED lines=9> */
.L_x_153:
        /* <DEDUP_REMOVED lines=9> */
.L_x_155:
        /* <DEDUP_REMOVED lines=9> */
.L_x_157:
        /* <DEDUP_REMOVED lines=9> */
.L_x_159:
        /* <DEDUP_REMOVED lines=9> */
.L_x_161:
        /* <DEDUP_REMOVED lines=9> */
.L_x_163:
        /* <DEDUP_REMOVED lines=9> */
.L_x_165:
        /* <DEDUP_REMOVED lines=9> */
.L_x_167:
        /* <DEDUP_REMOVED lines=9> */
.L_x_169:
        /* <DEDUP_REMOVED lines=9> */
.L_x_171:
        /* <DEDUP_REMOVED lines=9> */
.L_x_173:
        /* <DEDUP_REMOVED lines=9> */
.L_x_175:
        /* <DEDUP_REMOVED lines=9> */
.L_x_177:
        /* <DEDUP_REMOVED lines=9> */
.L_x_179:
        /* <DEDUP_REMOVED lines=9> */
.L_x_181:
        /* <DEDUP_REMOVED lines=9> */
.L_x_183:
        /* <DEDUP_REMOVED lines=9> */
.L_x_185:
        /* <DEDUP_REMOVED lines=9> */
.L_x_187:
        /* <DEDUP_REMOVED lines=9> */
.L_x_189:
        /* <DEDUP_REMOVED lines=9> */
.L_x_191:
        /* <DEDUP_REMOVED lines=9> */
.L_x_193:
        /* <DEDUP_REMOVED lines=9> */
.L_x_195:
        /* <DEDUP_REMOVED lines=9> */
.L_x_197:
        /* <DEDUP_REMOVED lines=9> */
.L_x_199:
        /* <DEDUP_REMOVED lines=9> */
.L_x_201:
        /* <DEDUP_REMOVED lines=9> */
.L_x_203:
        /* <DEDUP_REMOVED lines=9> */
.L_x_205:
[----:B------:R-:W-:-:S04]  /*38f0*/  UIADD3 UR6, UPT, UPT, UR6, 0x1, URZ ;  /* 0x0000000106067890 */ /* 0x000fc8000fffe0ff */
[----:B------:R-:W-:-:S04]  /*3900*/  UISETP.NE.AND UP0, UPT, UR6, 0x22, UPT ;  /* 0x000000220600788c */ /* 0x000fc8000bf05270 */
[----:B------:R-:W-:Y:S02]  /*3910*/  USEL UR5, URZ, 0x1, UP0 ;  /* 0x00000001ff057887 */ /* 0x000fe40008000000 */
[----:B------:R-:W-:-:S04]  /*3920*/  USEL UR6, UR6, URZ, UP0 ;  /* 0x000000ff06067287 */ /* 0x000fc80008000000 */
[----:B------:R-:W-:Y:S01]  /*3930*/  ULEA UR6, UR6, UR4, 0x3 ;  /* 0x0000000406067291 */ /* 0x000fe2000f8e18ff */
[----:B-1----:R-:W-:-:S04]  /*3940*/  LOP3.LUT R3, R2, UR5, RZ, 0x3c, !PT ;  /* 0x0000000502037c12 */ /* 0x002fc8000f8e3cff */
[----:B------:R-:W-:Y:S01]  /*3950*/  SHF.L.U32 R3, R3, 0x1f, RZ ;  /* 0x0000001f03037819 */ /* 0x000fe200000006ff */
[----:B----4-:R-:W-:-:S07]  /*3960*/  IMAD.U32 R0, RZ, RZ, UR6 ;  /* 0x00000006ff007e24 */ /* 0x010fce000f8e00ff */
.L_x_70:
[----:B-1----:R1:W2:Y:S02]  /*3970*/  SYNCS.PHASECHK.TRANS64.TRYWAIT P0, [R0+URZ], R3 ;  /* 0x00000003000075a7 */ /* 0x0022a400080011ff */
[----:B--2---:R-:W-:Y:S05]  /*3980*/  @!P0 NANOSLEEP.SYNCS 0x989680 ;  /* 0x009896800000895d */ /* 0x004fea0003900000 */
[----:B------:R-:W2:Y:S02]  /*3990*/  @!P0 SYNCS.PHASECHK.TRANS64 P0, [R0+URZ], R3 ;  /* 0x00000003000085a7 */ /* 0x000ea400080010ff */
[----:B--2---:R-:W-:Y:S05]  /*39a0*/  @P0 EXIT ;  /* 0x000000000000094d */ /* 0x004fea0003800000 */
[----:B------:R-:W-:Y:S05]  /*39b0*/  BRA `(.L_x_70) ;  /* 0xfffffffc00ec7947 */ /* 0x000fea000383ffff */
.L_x_18:
[----:B------:R-:W-:-:S04]  /*39c0*/  UISETP.NE.AND UP1, UPT, UR37, URZ, UPT ;  /* 0x000000ff2500728c */ /* 0x000fc8000bf25270 */
[----:B------:R-:W-:-:S09]  /*39d0*/  UISETP.NE.OR UP1, UPT, UR8, 0x1, UP1 ;  /* 0x000000010800788c */ /* 0x000fd20008f25670 */
[----:B------:R-:W-:Y:S05]  /*39e0*/  BRA.U UP1, `(.L_x_71) ;  /* 0x0000000501487547 */ /* 0x000fea000b800000 */
[----:B------:R-:W-:Y:S01]  /*39f0*/  ISETP.NE.AND P2, PT, R2, RZ, PT ;  /* 0x000000ff0200720c */ /* 0x000fe20003f45270 */
[----:B------:R-:W-:Y:S01]  /*3a00*/  IMAD.MOV.U32 R12, RZ, RZ, 0x1 ;  /* 0x00000001ff0c7424 */ /* 0x000fe200078e00ff */
[----:B------:R-:W-:Y:S02]  /*3a10*/  CS2R R10, SRZ ;  /* 0x00000000000a7805 */ /* 0x000fe4000001ff00 */
[----:B------:R-:W-:Y:S01]  /*3a20*/  CS2R R8, SRZ ;  /* 0x0000000000087805 */ /* 0x000fe2000001ff00 */
[----:B------:R-:W-:Y:S01]  /*3a30*/  UMOV UR4, 0x400 ;  /* 0x0000040000047882 */ /* 0x000fe20000000000 */
[----:B------:R-:W-:Y:S01]  /*3a40*/  UMOV UR6, URZ ;  /* 0x000000ff00067c82 */ /* 0x000fe20008000000 */
[----:B------:R-:W-:-:S12]  /*3a50*/  ULEA UR37, UR37, UR4, 0x18 ;  /* 0x0000000425257291 */ /* 0x000fd8000f8ec0ff */
.L_x_75:
[----:B------:R-:W-:Y:S02]  /*3a60*/  LEA R0, R8, UR37, 0x3 ;  /* 0x0000002508007c11 */ /* 0x000fe4000f8e18ff */
[----:B------:R-:W-:-:S03]  /*3a70*/  SHF.L.U32 R5, R9, 0x1f, RZ ;  /* 0x0000001f09057819 */ /* 0x000fc600000006ff */
[----:B------:R-:W-:Y:S01]  /*3a80*/  VIADD R4, R0, 0x2c0 ;  /* 0x000002c000047836 */ /* 0x000fe20000000000 */
[----:B------:R-:W1:Y:S02]  /*3a90*/  SYNCS.PHASECHK.TRANS64.TRYWAIT P0, [R0+URZ+0x2b0], R5 ;  /* 0x0002b005000075a7 */ /* 0x000e6400080011ff */
[----:B-1----:R-:W-:Y:S05]  /*3aa0*/  @!P0 BRA `(.L_x_72) ;  /* 0x00000058000c8947 */ /* 0x002fea0003800000 */
.L_x_206:
[----:B------:R-:W-:Y:S01]  /*3ab0*/  ULEA UR5, UR6, UR37, 0x3 ;  /* 0x0000002506057291 */ /* 0x000fe2000f8e18ff */
[----:B------:R-:W-:Y:S02]  /*3ac0*/  PRMT R4, RZ, 0x654, R4 ;  /* 0x00000654ff047816 */ /* 0x000fe40000000004 */
[----:B-1----:R-:W-:Y:S01]  /*3ad0*/  SHF.L.U32 R5, R12, 0x1f, RZ ;  /* 0x0000001f0c057819 */ /* 0x002fe200000006ff */
[----:B------:R-:W-:Y:S01]  /*3ae0*/  UIADD3 UR4, UPT, UPT, UR5, 0x250, URZ ;  /* 0x0000025005047890 */ /* 0x000fe2000fffe0ff */
[----:B------:R1:W-:Y:S05]  /*3af0*/  SYNCS.ARRIVE.TRANS64.RED.A1T0 RZ, [R4+URZ], RZ ;  /* 0x000000ff04ff79a7 */ /* 0x0003ea00081004ff */
[----:B------:R-:W-:Y:S01]  /*3b00*/  IMAD.U32 R7, RZ, RZ, UR4 ;  /* 0x00000004ff077e24 */ /* 0x000fe2000f8e00ff */
[----:B------:R-:W2:Y:S04]  /*3b10*/  SYNCS.PHASECHK.TRANS64.TRYWAIT P0, [UR5+0x260], R5 ;  /* 0x00026005ff0075a7 */ /* 0x000ea80008001105 */
[----:B------:R-:W-:Y:S01]  /*3b20*/  PRMT R6, R2, 0x654, R7 ;  /* 0x0000065402067816 */ /* 0x000fe20000000007 */
[----:B-1----:R-:W-:Y:S01]  /*3b30*/  @!P2 IMAD.MOV.U32 R4, RZ, RZ, 0x10 ;  /* 0x00000010ff04a424 */ /* 0x002fe200078e00ff */
[----:B--2---:R-:W-:Y:S06]  /*3b40*/  @!P0 BRA `(.L_x_73) ;  /* 0x0000005400f88947 */ /* 0x004fec0003800000 */
.L_x_208:
[----:B------:R-:W-:Y:S01]  /*3b50*/  ULEA UR4, UR6, UR37, 0x4 ;  /* 0x0000002506047291 */ /* 0x000fe2000f8e20ff */
[----:B------:R-:W-:Y:S01]  /*3b60*/  SEL R3, R6, R3, !P2 ;  /* 0x0000000306037207 */ /* 0x000fe20005000000 */
[----:B------:R-:W-:Y:S01]  /*3b70*/  UIADD3 UR5, UPT, UPT, UR5, 0x250, URZ ;  /* 0x0000025005057890 */ /* 0x000fe2000fffe0ff */
[----:B-1----:R-:W-:Y:S01]  /*3b80*/  LEA R0, R11, UR37, 0x3 ;  /* 0x000000250b007c11 */ /* 0x002fe2000f8e18ff */
[----:B------:R-:W-:Y:S01]  /*3b90*/  UIADD3 UR4, UPT, UPT, UR4, 0x2e0, URZ ;  /* 0x000002e004047890 */ /* 0x000fe2000fffe0ff */
[----:B------:R-:W-:Y:S01]  /*3ba0*/  SHF.L.U32 R5, R10, 0x1f, RZ ;  /* 0x0000001f0a057819 */ /* 0x000fe200000006ff */
[----:B------:R1:W-:Y:S01]  /*3bb0*/  @!P2 SYNCS.ARRIVE.TRANS64.RED RZ, [R3+URZ], R4 ;  /* 0x0000000403ffa9a7 */ /* 0x0003e200080004ff */
[----:B------:R-:W-:Y:S01]  /*3bc0*/  UIADD3 UR6, UPT, UPT, UR6, 0x1, URZ ;  /* 0x0000000106067890 */ /* 0x000fe2000fffe0ff */
[----:B------:R-:W-:-:S03]  /*3bd0*/  VIADD R8, R8, 0x1 ;  /* 0x0000000108087836 */ /* 0x000fc60000000000 */
[----:B------:R-:W-:Y:S02]  /*3be0*/  UISETP.NE.AND UP0, UPT, UR6, 0x2, UPT ;  /* 0x000000020600788c */ /* 0x000fe4000bf05270 */
[----:B------:R-:W-:Y:S06]  /*3bf0*/  UGETNEXTWORKID.BROADCAST [UR4], [UR5] ;  /* 0x00000000040073ca */ /* 0x000fec0008000100 */
[----:B------:R-:W-:Y:S01]  /*3c00*/  USEL UR4, URZ, 0x1, UP0 ;  /* 0x00000001ff047887 */ /* 0x000fe20008000000 */
[----:B------:R-:W-:Y:S01]  /*3c10*/  ISETP.NE.AND P0, PT, R8, 0x2, PT ;  /* 0x000000020800780c */ /* 0x000fe20003f05270 */
[----:B------:R-:W-:Y:S01]  /*3c20*/  USEL UR6, UR6, URZ, UP0 ;  /* 0x000000ff06067287 */ /* 0x000fe20008000000 */
[----:B------:R-:W2:Y:S03]  /*3c30*/  SYNCS.PHASECHK.TRANS64.TRYWAIT P1, [R0+URZ+0x250], R5 ;  /* 0x00025005000075a7 */ /* 0x000ea600080211ff */
[----:B------:R-:W-:Y:S01]  /*3c40*/  LOP3.LUT R12, R12, UR4, RZ, 0x3c, !PT ;  /* 0x000000040c0c7c12 */ /* 0x000fe2000f8e3cff */
[----:B-12---:R-:W-:Y:S07]  /*3c50*/  @!P1 BRA `(.L_x_74) ;  /* 0x0000005400cc9947 */ /* 0x006fee0003800000 */
.L_x_209:
[C---:B------:R-:W-:Y:S01]  /*3c60*/  LEA R4, R11.reuse, UR37, 0x4 ;  /* 0x000000250b047c11 */ /* 0x040fe2000f8e20ff */
[----:B-1----:R-:W-:Y:S01]  /*3c70*/  VIADD R0, R0, 0x260 ;  /* 0x0000026000007836 */ /* 0x002fe20000000000 */
[----:B------:R-:W-:Y:S01]  /*3c80*/  SEL R8, R8, RZ, P0 ;  /* 0x000000ff08087207 */ /* 0x000fe20000000000 */
[----:B------:R-:W-:-:S03]  /*3c90*/  VIADD R11, R11, 0x1 ;  /* 0x000000010b0b7836 */ /* 0x000fc60000000000 */
[----:B------:R-:W1:Y:S01]  /*3ca0*/  LDS.128 R4, [R4+0x2e0] ;  /* 0x0002e00004047984 */ /* 0x000e620000000c00 */
[----:B------:R-:W-:Y:S02]  /*3cb0*/  PRMT R0, RZ, 0x654, R0 ;  /* 0x00000654ff007816 */ /* 0x000fe40000000000 */
[C---:B------:R-:W-:Y:S01]  /*3cc0*/  ISETP.NE.AND P1, PT, R11.reuse, 0x2, PT ;  /* 0x000000020b00780c */ /* 0x040fe20003f25270 */
[----:B------:R-:W-:Y:S01]  /*3cd0*/  @!PT LDS RZ, [RZ] ;  /* 0x00000000fffff984 */ /* 0x000fe20000000800 */
[----:B------:R-:W-:Y:S01]  /*3ce0*/  @!PT LDS RZ, [RZ] ;  /* 0x00000000fffff984 */ /* 0x000fe20000000800 */
[----:B------:R-:W-:Y:S01]  /*3cf0*/  @!PT LDS RZ, [RZ] ;  /* 0x00000000fffff984 */ /* 0x000fe20000000800 */
[----:B------:R-:W-:Y:S01]  /*3d00*/  @!PT LDS RZ, [RZ] ;  /* 0x00000000fffff984 */ /* 0x000fe20000000800 */
[----:B------:R2:W-:Y:S06]  /*3d10*/  MEMBAR.ALL.CTA ;  /* 0x0000000000007992 */ /* 0x0005ec0000008000 */
[----:B--2---:R-:W2:Y:S01]  /*3d20*/  FENCE.VIEW.ASYNC.S ;  /* 0x00000000000073c6 */ /* 0x004ea20000000000 */
[----:B------:R-:W-:Y:S01]  /*3d30*/  SEL R11, R11, RZ, P1 ;  /* 0x000000ff0b0b7207 */ /* 0x000fe20000800000 */
[----:B--2---:R2:W-:Y:S01]  /*3d40*/  SYNCS.ARRIVE.TRANS64.RED.A1T0 RZ, [R0+URZ], RZ ;  /* 0x000000ff00ff79a7 */ /* 0x0045e200081004ff */
[----:B-1----:R-:W-:-:S02]  /*3d50*/  LOP3.LUT P3, RZ, R6, 0x1, RZ, 0xc0, !PT ;  /* 0x0000000106ff7812 */ /* 0x002fc4000786c0ff */
[----:B------:R-:W-:-:S04]  /*3d60*/  SEL R5, RZ, 0x1, P1 ;  /* 0x00000001ff057807 */ /* 0x000fc80000800000 */
[----:B------:R-:W-:Y:S02]  /*3d70*/  LOP3.LUT R10, R10, R5, RZ, 0x3c, !PT ;  /* 0x000000050a0a7212 */ /* 0x000fe400078e3cff */
[----:B--2---:R-:W-:-:S04]  /*3d80*/  SEL R0, RZ, 0x1, P0 ;  /* 0x00000001ff007807 */ /* 0x004fc80000000000 */
[----:B------:R-:W-:Y:S01]  /*3d90*/  LOP3.LUT R9, R9, R0, RZ, 0x3c, !PT ;  /* 0x0000000009097212 */ /* 0x000fe200078e3cff */
[----:B------:R-:W-:Y:S06]  /*3da0*/  @P3 BRA `(.L_x_75) ;  /* 0xfffffffc002c3947 */ /* 0x000fec000383ffff */
[----:B------:R-:W-:Y:S01]  /*3db0*/  ULEA UR5, UR6, UR37, 0x3 ;  /* 0x0000002506057291 */ /* 0x000fe2000f8e18ff */
[----:B------:R-:W-:-:S08]  /*3dc0*/  SHF.L.U32 R3, R12, 0x1f, RZ ;  /* 0x0000001f0c037819 */ /* 0x000fd000000006ff */
[----:B------:R-:W1:Y:S02]  /*3dd0*/  SYNCS.PHASECHK.TRANS64 P0, [UR5+0x260], R3 ;  /* 0x00026003ff0075a7 */ /* 0x000e640008001005 */
[----:B-1----:R-:W-:Y:S05]  /*3de0*/  @P0 BRA `(.L_x_76) ;  /* 0x0000000000080947 */ /* 0x002fea0003800000 */
[----:B------:R-:W1:Y:S02]  /*3df0*/  SYNCS.PHASECHK.TRANS64.TRYWAIT P0, [UR5+0x260], R3 ;  /* 0x00026003ff0075a7 */ /* 0x000e640008001105 */
[----:B-1----:R-:W-:Y:S05]  /*3e00*/  @!P0 BRA `(.L_x_77) ;  /* 0x0000005400748947 */ /* 0x002fea0003800000 */
.L_x_76:
[----:B------:R-:W-:-:S04]  /*3e10*/  UIADD3 UR4, UPT, UPT, UR6, 0x1, URZ ;  /* 0x0000000106047890 */ /* 0x000fc8000fffe0ff */
[----:B------:R-:W-:-:S04]  /*3e20*/  UISETP.NE.AND UP0, UPT, UR4, 0x2, UPT ;  /* 0x000000020400788c */ /* 0x000fc8000bf05270 */
[----:B------:R-:W-:Y:S02]  /*3e30*/  USEL UR7, URZ, 0x1, UP0 ;  /* 0x00000001ff077887 */ /* 0x000fe40008000000 */
[----:B------:R-:W-:-:S04]  /*3e40*/  USEL UR4, UR4, URZ, UP0 ;  /* 0x000000ff04047287 */ /* 0x000fc80008000000 */
[----:B------:R-:W-:Y:S01]  /*3e50*/  ULEA UR4, UR4, UR37, 0x3 ;  /* 0x0000002504047291 */ /* 0x000fe2000f8e18ff */
[----:B-1----:R-:W-:-:S04]  /*3e60*/  LOP3.LUT R3, R12, UR7, RZ, 0x3c, !PT ;  /* 0x000000070c037c12 */ /* 0x002fc8000f8e3cff */
[----:B------:R-:W-:-:S04]  /*3e70*/  SHF.L.U32 R0, R3, 0x1f, RZ ;  /* 0x0000001f03007819 */ /* 0x000fc800000006ff */
[----:B------:R-:W1:Y:S02]  /*3e80*/  SYNCS.PHASECHK.TRANS64 P0, [UR4+0x260], R0 ;  /* 0x00026000ff0075a7 */ /* 0x000e640008001004 */
[----:B-1----:R-:W-:Y:S05]  /*3e90*/  @P0 EXIT ;  /* 0x000000000000094d */ /* 0x002fea0003800000 */
[----:B------:R-:W-:Y:S02]  /*3ea0*/  SHF.L.U32 R3, R3, 0x1f, RZ ;  /* 0x0000001f03037819 */ /* 0x000fe400000006ff */
[----:B------:R-:W-:-:S07]  /*3eb0*/  MOV R0, UR4 ;  /* 0x0000000400007c02 */ /* 0x000fce0008000f00 */
.L_x_78:
[----:B-1----:R1:W2:Y:S02]  /*3ec0*/  SYNCS.PHASECHK.TRANS64.TRYWAIT P0, [R0+URZ+0x260], R3 ;  /* 0x00026003000075a7 */ /* 0x0022a400080011ff */
[----:B--2---:R-:W-:Y:S05]  /*3ed0*/  @!P0 NANOSLEEP.SYNCS 0x989680 ;  /* 0x009896800000895d */ /* 0x004fea0003900000 */
[----:B------:R-:W2:Y:S02]  /*3ee0*/  @!P0 SYNCS.PHASECHK.TRANS64 P0, [R0+URZ+0x260], R3 ;  /* 0x00026003000085a7 */ /* 0x000ea400080010ff */
[----:B--2---:R-:W-:Y:S05]  /*3ef0*/  @P0 EXIT ;  /* 0x000000000000094d */ /* 0x004fea0003800000 */
[----:B------:R-:W-:Y:S05]  /*3f00*/  BRA `(.L_x_78) ;  /* 0xfffffffc00ec7947 */ /* 0x000fea000383ffff */
.L_x_71:
[----:B------:R-:W-:-:S09]  /*3f10*/  UISETP.NE.AND UP1, UPT, UR8, URZ, UPT ;  /* 0x000000ff0800728c */ /* 0x000fd2000bf25270 */
[----:B------:R-:W-:Y:S05]  /*3f20*/  BRA.U UP1, `(.L_x_79) ;  /* 0x0000000d01787547 */ /* 0x000fea000b800000 */
[----:B------:R-:W-:Y:S01]  /*3f30*/  UMOV UR4, 0x40 ;  /* 0x0000004000047882 */ /* 0x000fe20000000000 */
[----:B------:R-:W-:Y:S01]  /*3f40*/  NOP ;  /* 0x0000000000007918 */ /* 0x000fe20000000000 */
[----:B------:R-:W-:Y:S01]  /*3f50*/  ULEA UR4, UR37, UR4, 0x18 ;  /* 0x0000000425047291 */ /* 0x000fe2000f8ec0ff */
[----:B------:R-:W-:Y:S02]  /*3f60*/  UMOV UR5, 0x400 ;  /* 0x0000040000057882 */ /* 0x000fe40000000000 */
[----:B------:R-:W-:-:S06]  /*3f70*/  ULEA UR37, UR37, UR5, 0x18 ;  /* 0x0000000525257291 */ /* 0x000fcc000f8ec0ff */
[----:B------:R-:W1:Y:S02]  /*3f80*/  LDS.U8 R0, [UR4+0x1c] ;  /* 0x00001c04ff007984 */ /* 0x000e640008000000 */
[----:B-1----:R-:W-:-:S13]  /*3f90*/  ISETP.NE.AND P0, PT, R0, RZ, PT ;  /* 0x000000ff0000720c */ /* 0x002fda0003f05270 */
[----:B------:R-:W-:Y:S05]  /*3fa0*/  @P0 BRA `(.L_x_80) ;  /* 0x0000000000580947 */ /* 0x000fea0003800000 */
[----:B------:R-:W-:-:S13]  /*3fb0*/  ELECT P0, URZ, PT ;  /* 0x0000000000ff782f */ /* 0x000fda0003800000 */
[----:B------:R-:W-:Y:S05]  /*3fc0*/  @!P0 BRA `(.L_x_81) ;  /* 0x0000000000608947 */ /* 0x000fea0003800000 */
[----:B------:R-:W-:Y:S01]  /*3fd0*/  UMOV UR5, 0x10 ;  /* 0x0000001000057882 */ /* 0x000fe20000000000 */
[----:B------:R-:W-:Y:S01]  /*3fe0*/  HFMA2 R0, -RZ, RZ, 0, 5.9604644775390625e-08 ;  /* 0x00000001ff007431 */ /* 0x000fe200000001ff */
[----:B------:R-:W-:-:S03]  /*3ff0*/  MOV R2, 0xffff ;  /* 0x0000ffff00027802 */ /* 0x000fc60000000f00 */
[----:B------:R-:W-:Y:S04]  /*4000*/  DEPBAR.LE SB1, 0x36 ;  /* 0x00009d800000791a */ /* 0x000fe80000000000 */
[----:B------:R-:W1:Y:S02]  /*4010*/  UTCATOMSWS.FIND_AND_SET.ALIGN UP0, UR5, UR5 ;  /* 0x00000005000575e3 */ /* 0x000e640008000800 */
[----:B-1----:R-:W-:Y:S01]  /*4020*/  MOV R3, UR5 ;  /* 0x0000000500037c02 */ /* 0x002fe20008000f00 */
[----:B------:R-:W-:Y:S06]  /*4030*/  BRA.U UP0, `(.L_x_82) ;  /* 0x0000000100187547 */ /* 0x000fec000b800000 */
.L_x_83:
[----:B------:R-:W-:Y:S05]  /*4040*/  NANOSLEEP 0x64 ;  /* 0x000000640000795d */ /* 0x000fea0003800000 */
[----:B------:R-:W-:-:S05]  /*4050*/  UMOV UR5, 0x10 ;  /* 0x0000001000057882 */ /* 0x000fca0000000000 */
[----:B------:R-:W-:Y:S04]  /*4060*/  DEPBAR.LE SB1, 0x36 ;  /* 0x00009d800000791a */ /* 0x000fe80000000000 */
[----:B------:R-:W1:Y:S02]  /*4070*/  UTCATOMSWS.FIND_AND_SET.ALIGN UP0, UR5, UR5 ;  /* 0x00000005000575e3 */ /* 0x000e640008000800 */
[----:B-1----:R-:W-:Y:S01]  /*4080*/  MOV R3, UR5 ;  /* 0x0000000500037c02 */ /* 0x002fe20008000f00 */
[----:B------:R-:W-:Y:S05]  /*4090*/  BRA.U !UP0, `(.L_x_83) ;  /* 0xfffffffd08e87547 */ /* 0x000fea000b83ffff */
.L_x_82:
[-C--:B------:R-:W-:Y:S02]  /*40a0*/  SHF.L.U32 R2, R2, R3.reuse, RZ ;  /* 0x0000000302027219 */ /* 0x080fe400000006ff */
[----:B------:R-:W-:Y:S01]  /*40b0*/  SHF.L.U32 R0, R0, R3, RZ ;  /* 0x0000000300007219 */ /* 0x000fe200000006ff */
[----:B------:R-:W-:Y:S02]  /*40c0*/  IMAD.SHL.U32 R3, R3, 0x20, RZ ;  /* 0x0000002003037824 */ /* 0x000fe400078e00ff */
[----:B------:R1:W-:Y:S04]  /*40d0*/  ATOMS.OR RZ, [UR4+0x14], R2 ;  /* 0x00001402ffff798c */ /* 0x0003e8000b000004 */
[----:B------:R1:W-:Y:S04]  /*40e0*/  ATOMS.OR RZ, [UR4+0x18], R0 ;  /* 0x00001800ffff798c */ /* 0x0003e8000b000004 */
[----:B------:R1:W-:Y:S01]  /*40f0*/  STS [UR37+0x300], R3 ;  /* 0x00030003ff007988 */ /* 0x0003e20008000825 */
[----:B------:R-:W-:Y:S05]  /*4100*/  BRA `(.L_x_81) ;  /* 0x0000000000107947 */ /* 0x000fea0003800000 */
.L_x_80:
[----:B------:R-:W-:Y:S02]  /*4110*/  MOV R0, 0xffffffff ;  /* 0xffffffff00007802 */ /* 0x000fe40000000f00 */
[----:B------:R-:W-:-:S03]  /*4120*/  MOV R2, 0x4150 ;  /* 0x0000415000027802 */ /* 0x000fc60000000f00 */
[----:B------:R1:W-:Y:S04]  /*4130*/  STS [UR37+0x300], R0 ;  /* 0x00030000ff007988 */ /* 0x0003e80008000825 */
[----:B-1-3-5:R-:W-:Y:S05]  /*4140*/  CALL.REL.NOINC `($__internal_1_$__cuda_sm10x_tcgen05_guardrail_trap_phase_invalid_during_alloc) ;  /* 0x0000005800307944 */ /* 0x02afea0003c00000 */
.L_x_81:
[----:B------:R-:W-:Y:S05]  /*4150*/  WARPSYNC.ALL ;  /* 0x0000000000007948 */ /* 0x000fea0003800000 */
[----:B------:R-:W2:Y:S01]  /*4160*/  S2UR UR6, SR_CgaCtaId ;  /* 0x00000000000679c3 */ /* 0x000ea20000008800 */
[----:B------:R-:W-:Y:S01]  /*4170*/  UMOV UR4, 0x400 ;  /* 0x0000040000047882 */ /* 0x000fe20000000000 */
[----:B------:R-:W-:-:S06]  /*4180*/  NOP ;  /* 0x0000000000007918 */ /* 0x000fcc0000000000 */
[----:B------:R-:W-:Y:S06]  /*4190*/  BAR.ARV 0x6, 0xa0 ;  /* 0x0182800000007b1d */ /* 0x000fec0000002000 */
[----:B------:R-:W4:Y:S01]  /*41a0*/  LDCU UR7, c[0x0][0x38c] ;  /* 0x00007180ff0777ac */ /* 0x000f220008000800 */
[----:B------:R-:W-:Y:S01]  /*41b0*/  IMAD.MOV.U32 R11, RZ, RZ, 0x1 ;  /* 0x00000001ff0b7424 */ /* 0x000fe200078e00ff */
[----:B------:R-:W-:Y:S01]  /*41c0*/  CS2R R8, SRZ ;  /* 0x0000000000087805 */ /* 0x000fe2000001ff00 */
[----:B------:R-:W-:Y:S01]  /*41d0*/  IMAD.MOV.U32 R10, RZ, RZ, RZ ;  /* 0x000000ffff0a7224 */ /* 0x000fe200078e00ff */
[----:B------:R-:W-:Y:S01]  /*41e0*/  UMOV UR17, URZ ;  /* 0x000000ff00117c82 */ /* 0x000fe20008000000 */
[----:B------:R-:W-:Y:S01]  /*41f0*/  UMOV UR16, URZ ;  /* 0x000000ff00107c82 */ /* 0x000fe20008000000 */
[----:B------:R-:W-:Y:S01]  /*4200*/  UMOV UR20, 0x0 ;  /* 0x0000000000147882 */ /* 0x000fe20000000000 */
[----:B------:R-:W-:Y:S01]  /*4210*/  UMOV UR21, 0x4208090 ;  /* 0x0420809000157882 */ /* 0x000fe20000000000 */
[----:B--2---:R-:W-:Y:S01]  /*4220*/  ULEA UR6, UR6, UR4, 0x18 ;  /* 0x0000000406067291 */ /* 0x004fe2000f8ec0ff */
[----:B------:R-:W2:Y:S03]  /*4230*/  LDCU UR4, c[0x0][0x38c] ;  /* 0x00007180ff0477ac */ /* 0x000ea60008000800 */
[----:B------:R-:W-:-:S02]  /*4240*/  UIADD3 UR11, UPT, UPT, UR6, 0x15600, URZ ;  /* 0x00015600060b7890 */ /* 0x000fc4000fffe0ff */
[----:B----4-:R-:W-:-:S03]  /*4250*/  UIADD3 UR7, UPT, UPT, UR7, 0x1f, URZ ;  /* 0x0000001f07077890 */ /* 0x010fc6000fffe0ff */
[----:B-1----:R-:W1:Y:S01]  /*4260*/  LDS R0, [UR6+0x300] ;  /* 0x00030006ff007984 */ /* 0x002e620008000800 */
[----:B------:R-:W-:Y:S02]  /*4270*/  UIADD3 UR18, UPT, UPT, UR6, 0x4600, URZ ;  /* 0x0000460006127890 */ /* 0x000fe4000fffe0ff */
[----:B------:R-:W-:Y:S02]  /*4280*/  USHF.R.S32.HI UR5, URZ, 0x1f, UR7 ;  /* 0x0000001fff057899 */ /* 0x000fe40008011407 */
[----:B------:R-:W-:Y:S02]  /*4290*/  USHF.R.U32.HI UR11, URZ, 0x4, UR11 ;  /* 0x00000004ff0b7899 */ /* 0x000fe4000801160b */
[----:B------:R-:W-:Y:S02]  /*42a0*/  ULEA.HI UR5, UR5, UR7, URZ, 0x5 ;  /* 0x0000000705057291 */ /* 0x000fe4000f8f28ff */
[----:B------:R-:W-:Y:S02]  /*42b0*/  USHF.R.U32.HI UR18, URZ, 0x4, UR18 ;  /* 0x00000004ff127899 */ /* 0x000fe40008011612 */
[----:B------:R-:W-:-:S02]  /*42c0*/  USHF.R.S32.HI UR5, URZ, 0x5, UR5 ;  /* 0x00000005ff057899 */ /* 0x000fc40008011405 */
[----:B------:R-:W-:Y:S02]  /*42d0*/  ULOP3.LUT UR11, UR11, 0x3fff, URZ, 0xc0, !UPT ;  /* 0x00003fff0b0b7892 */ /* 0x000fe4000f8ec0ff */
[----:B------:R-:W-:Y:S02]  /*42e0*/  UISETP.LT.AND UP0, UPT, UR5, 0x1, UPT ;  /* 0x000000010500788c */ /* 0x000fe4000bf01270 */
[----:B------:R-:W-:Y:S02]  /*42f0*/  ULOP3.LUT UR18, UR18, 0x3fff, URZ, 0xc0, !UPT ;  /* 0x00003fff12127892 */ /* 0x000fe4000f8ec0ff */
[----:B------:R-:W-:Y:S02]  /*4300*/  USEL UR10, UR5, 0x1, !UP0 ;  /* 0x00000001050a7887 */ /* 0x000fe4000c000000 */
[----:B------:R-:W-:Y:S02]  /*4310*/  ULOP3.LUT UR11, UR11, 0x10000, URZ, 0xfc, !UPT ;  /* 0x000100000b0b7892 */ /* 0x000fe4000f8efcff */
[----:B------:R-:W-:-:S02]  /*4320*/  UIADD3 UR10, UPT, UPT, -UR10, URZ, URZ ;  /* 0x000000ff0a0a7290 */ /* 0x000fc4000fffe1ff */
[----:B--2---:R-:W-:Y:S01]  /*4330*/  UISETP.GE.AND UP3, UPT, UR4, 0x1, UPT ;  /* 0x000000010400788c */ /* 0x004fe2000bf66270 */
[----:B-1----:R-:W-:-:S15]  /*4340*/  R2UR UR19, R0 ;  /* 0x00000000001372ca */ /* 0x002fde00000e0000 */
.L_x_90:
[----:B------:R-:W-:Y:S02]  /*4350*/  LEA R0, R10, UR6, 0x3 ;  /* 0x000000060a007c11 */ /* 0x000fe4000f8e18ff */
[----:B------:R-:W-:Y:S02]  /*4360*/  SHF.L.U32 R5, R9, 0x1f, RZ ;  /* 0x0000001f09057819 */ /* 0x000fe400000006ff */
[----:B------:R-:W-:Y:S01]  /*4370*/  PLOP3.LUT P0, PT, PT, PT, UP3, 0x80, 0x8 ;  /* 0x000000000008781c */ /* 0x000fe20003f0f038 */
[----:B------:R-:W-:Y:S01]  /*4380*/  VIADD R3, R0, 0x260 ;  /* 0x0000026000037836 */ /* 0x000fe20000000000 */
[----:B-1----:R-:W1:Y:S02]  /*4390*/  SYNCS.PHASECHK.TRANS64.TRYWAIT P1, [R0+URZ+0x250], R5 ;  /* 0x00025005000075a7 */ /* 0x002e6400080211ff */
[----:B-1--4-:R-:W-:Y:S09]  /*43a0*/  @!P1 BRA `(.L_x_84) ;  /* 0x0000005000249947 */ /* 0x012ff20003800000 */
.L_x_211:
[----:B------:R-:W-:Y:S01]  /*43b0*/  LEA R4, R10, UR6, 0x4 ;  /* 0x000000060a047c11 */ /* 0x000fe2000f8e20ff */
[----:B------:R-:W-:Y:S01]  /*43c0*/  @UP3 ULEA UR4, UR16, UR6, 0x3 ;  /* 0x0000000610043291 */ /* 0x000fe2000f8e18ff */
[----:B------:R-:W-:Y:S01]  /*43d0*/  PLOP3.LUT P2, PT, PT, PT, PT, 0x80, 0x8 ;  /* 0x000000000008781c */ /* 0x000fe20003f4f070 */
[----:B------:R-:W-:Y:S01]  /*43e0*/  ULEA UR9, UR17, UR6, 0x3 ;  /* 0x0000000611097291 */ /* 0x000fe2000f8e18ff */
[----:B------:R-:W-:Y:S02]  /*43f0*/  PRMT R3, RZ, 0x654, R3 ;  /* 0x00000654ff037816 */ /* 0x000fe40000000003 */
[----:B-1----:R-:W1:Y:S01]  /*4400*/  LDS.128 R4, [R4+0x2e0] ;  /* 0x0002e00004047984 */ /* 0x002e620000000c00 */
[----:B------:R-:W-:Y:S02]  /*4410*/  @P0 SHF.L.U32 R2, R8, 0x1f, RZ ;  /* 0x0000001f08020819 */ /* 0x000fe400000006ff */
[----:B------:R-:W-:Y:S01]  /*4420*/  SHF.L.U32 R0, R11, 0x1f, RZ ;  /* 0x0000001f0b007819 */ /* 0x000fe200000006ff */
[----:B------:R-:W-:Y:S01]  /*4430*/  @!PT LDS RZ, [RZ] ;  /* 0x00000000fffff984 */ /* 0x000fe20000000800 */
[----:B------:R-:W-:Y:S01]  /*4440*/  @!PT LDS RZ, [RZ] ;  /* 0x00000000fffff984 */ /* 0x000fe20000000800 */
[----:B------:R-:W-:Y:S01]  /*4450*/  @!PT LDS RZ, [RZ] ;  /* 0x00000000fffff984 */ /* 0x000fe20000000800 */
[----:B------:R-:W-:Y:S01]  /*4460*/  @!PT LDS RZ, [RZ] ;  /* 0x00000000fffff984 */ /* 0x000fe20000000800 */
[----:B------:R2:W-:Y:S06]  /*4470*/  MEMBAR.ALL.CTA ;  /* 0x0000000000007992 */ /* 0x0005ec0000008000 */
[----:B--2---:R-:W2:Y:S02]  /*4480*/  FENCE.VIEW.ASYNC.S ;  /* 0x00000000000073c6 */ /* 0x004ea40000000000 */
[----:B--2---:R2:W-:Y:S01]  /*4490*/  SYNCS.ARRIVE.TRANS64.RED.A1T0 RZ, [R3+URZ], RZ ;  /* 0x000000ff03ff79a7 */ /* 0x0045e200081004ff */
[----:B------:R2:W4:Y:S01]  /*44a0*/  @P0 SYNCS.PHASECHK.TRANS64.TRYWAIT P2, [UR4], R2 ;  /* 0x00000002ff0005a7 */ /* 0x0005220008041104 */
[----:B-1----:R-:W-:Y:S01]  /*44b0*/  LOP3.LUT P1, RZ, R6, 0x1, RZ, 0xc0, !PT ;  /* 0x0000000106ff7812 */ /* 0x002fe2000782c0ff */
[----:B------:R-:W1:Y:S02]  /*44c0*/  SYNCS.PHASECHK.TRANS64.TRYWAIT P0, [UR9+0x290], R0 ;  /* 0x00029000ff0075a7 */ /* 0x000e640008001109 */
[----:B-12-4-:R-:W-:Y:S10]  /*44d0*/  @!P0 BRA `(.L_x_85) ;  /* 0x0000004c00ec8947 */ /* 0x016ff40003800000 */
.L_x_213:
[----:B------:R-:W-:Y:S01]  /*44e0*/  IADD3 R10, PT, PT, R10, 0x1, RZ ;  /* 0x000000010a0a7810 */ /* 0x000fe20007ffe0ff */
[----:B------:R-:W-:Y:S06]  /*44f0*/  BRA.U !UP3, `(.L_x_86) ;  /* 0x000000010ba47547 */ /* 0x000fec000b800000 */
[----:B------:R-:W-:Y:S02]  /*4500*/  ULEA.HI UR8, UR17, UR17, URZ, 0x1 ;  /* 0x0000001111087291 */ /* 0x000fe4000f8f08ff */
[----:B------:R-:W-:Y:S02]  /*4510*/  UPLOP3.LUT UP4, UPT, UPT, UPT, UPT, 0x40, 0x4 ;  /* 0x000000000004789c */ /* 0x000fe40003f8e870 */
[----:B------:R-:W-:Y:S02]  /*4520*/  USHF.L.U32 UR4, UR8, 0x6, URZ ;  /* 0x0000000608047899 */ /* 0x000fe400080006ff */
[----:B------:R-:W-:Y:S02]  /*4530*/  ULOP3.LUT UR8, UR8, 0xffe, URZ, 0xc0, !UPT ;  /* 0x00000ffe08087892 */ /* 0x000fe4000f8ec0ff */
[----:B------:R-:W-:Y:S02]  /*4540*/  ULOP3.LUT UR4, UR4, 0xffffff80, URZ, 0xc0, !UPT ;  /* 0xffffff8004047892 */ /* 0x000fe4000f8ec0ff */
[----:B------:R-:W-:-:S02]  /*4550*/  UIADD3 UR8, UPT, UPT, -UR8, UR17, URZ ;  /* 0x0000001108087290 */ /* 0x000fc4000fffe1ff */
[----:B------:R-:W-:Y:S01]  /*4560*/  UIADD3 UR4, UPT, UPT, UR19, UR4, URZ ;  /* 0x0000000413047290 */ /* 0x000fe2000fffe0ff */
[----:B------:R-:W-:Y:S01]  /*4570*/  UMOV UR15, UR10 ;  /* 0x0000000a000f7c82 */ /* 0x000fe20008000000 */
[----:B------:R-:W-:Y:S02]  /*4580*/  UMOV UR14, UR5 ;  /* 0x00000005000e7c82 */ /* 0x000fe40008000000 */
[----:B------:R-:W-:Y:S01]  /*4590*/  ULEA UR8, UR8, UR4, 0x14 ;  /* 0x0000000408087291 */ /* 0x000fe2000f8ea0ff */
[----:B------:R-:W-:-:S11]  /*45a0*/  UMOV UR13, UR16 ;  /* 0x00000010000d7c82 */ /* 0x000fd60008000000 */
.L_x_89:
[----:B------:R-:W-:Y:S02]  /*45b0*/  UIADD3 UR15, UPT, UPT, UR15, 0x1, URZ ;  /* 0x000000010f0f7890 */ /* 0x000fe4000fffe0ff */
[----:B--2---:R-:W-:Y:S02]  /*45c0*/  ULEA UR7, UR13, UR6, 0x3 ;  /* 0x000000060d077291 */ /* 0x004fe4000f8e18ff */
[----:B------:R-:W-:Y:S01]  /*45d0*/  UISETP.NE.AND UP0, UPT, UR15, URZ, UPT ;  /* 0x000000ff0f00728c */ /* 0x000fe2000bf05270 */
[----:B----4-:R-:W-:Y:S10]  /*45e0*/  @P2 BRA `(.L_x_87) ;  /* 0x00000000000c2947 */ /* 0x010ff40003800000 */
[----:B-1----:R-:W-:Y:S04]  /*45f0*/  SHF.L.U32 R3, R8, 0x1f, RZ ;  /* 0x0000001f08037819 */ /* 0x002fe800000006ff */
[----:B------:R-:W1:Y:S02]  /*4600*/  SYNCS.PHASECHK.TRANS64.TRYWAIT P0, [UR7], R3 ;  /* 0x00000003ff0075a7 */ /* 0x000e640008001107 */
[----:B-1----:R-:W-:Y:S05]  /*4610*/  @!P0 BRA `(.L_x_88) ;  /* 0x0000004c00b48947 */ /* 0x002fea0003800000 */
.L_x_87:
[----:B------:R-:W-:Y:S01]  /*4620*/  UISETP.NE.AND UP1, UPT, UR14, 0x1, UPT ;  /* 0x000000010e00788c */ /* 0x000fe2000bf25270 */
[----:B------:R-:W-:Y:S01]  /*4630*/  PLOP3.LUT P2, PT, PT, PT, PT, 0x80, 0x8 ;  /* 0x000000000008781c */ /* 0x000fe20003f4f070 */
[----:B------:R-:W-:Y:S02]  /*4640*/  UIADD3 UR16, UPT, UPT, UR13, 0x1, URZ ;  /* 0x000000010d107890 */ /* 0x000fe4000fffe0ff */
[----:B------:R-:W-:Y:S02]  /*4650*/  ULEA UR22, UR13, UR11, 0x8 ;  /* 0x0000000b0d167291 */ /* 0x000fe4000f8e40ff */
[----:B------:R-:W-:Y:S01]  /*4660*/  UISETP.NE.AND UP2, UPT, UR16, 0x22, UPT ;  /* 0x000000221000788c */ /* 0x000fe2000bf45270 */
[----:B------:R-:W-:Y:S01]  /*4670*/  PLOP3.LUT P0, PT, PT, PT, UP1, 0x80, 0x8 ;  /* 0x000000000008781c */ /* 0x000fe20003f0f018 */
[----:B------:R-:W-:Y:S02]  /*4680*/  UIADD3 UR7, UPT, UPT, UR7, 0x110, URZ ;  /* 0x0000011007077890 */ /* 0x000fe4000fffe0ff */
[----:B------:R-:W-:Y:S02]  /*4690*/  USEL UR12, URZ, 0x1, UP2 ;  /* 0x00000001ff0c7887 */ /* 0x000fe40009000000 */
[----:B------:R-:W-:Y:S01]  /*46a0*/  USEL UR16, UR16, URZ, UP2 ;  /* 0x000000ff10107287 */ /* 0x000fe20009000000 */
[----:B------:R-:W-:Y:S01]  /*46b0*/  UMOV UR23, 0xc0004010 ;  /* 0xc000401000177882 */ /* 0x000fe20000000000 */
[----:B------:R-:W-:Y:S02]  /*46c0*/  UMOV UR25, 0x80004020 ;  /* 0x8000402000197882 */ /* 0x000fe40000000000 */
[----:B------:R-:W-:Y:S01]  /*46d0*/  @UP1 ULEA UR4, UR16, UR6, 0x3 ;  /* 0x0000000610041291 */ /* 0x000fe2000f8e18ff */
[----:B------:R-:W-:Y:S01]  /*46e0*/  LOP3.LUT R8, R8, UR12, RZ, 0x3c, !PT ;  /* 0x0000000c08087c12 */ /* 0x000fe2000f8e3cff */
[----:B------:R-:W-:Y:S03]  /*46f0*/  UIADD3 UR14, UPT, UPT, UR14, -0x1, URZ ;  /* 0xffffffff0e0e7890 */ /* 0x000fe6000fffe0ff */
[----:B-1----:R-:W-:Y:S04]  /*4700*/  @P0 SHF.L.U32 R0, R8, 0x1f, RZ ;  /* 0x0000001f08000819 */ /* 0x002fe800000006ff */
[----:B------:R2:W4:Y:S01]  /*4710*/  @P0 SYNCS.PHASECHK.TRANS64.TRYWAIT P2, [UR4], R0 ;  /* 0x00000000ff0005a7 */ /* 0x0005220008041104 */
[----:B------:R-:W-:Y:S03]  /*4720*/  USHF.L.U32 UR4, UR13, 0x7, URZ ;  /* 0x000000070d047899 */ /* 0x000fe600080006ff */
[----:B------:R-:W-:Y:S01]  /*4730*/  UMOV UR13, UR16 ;  /* 0x00000010000d7c82 */ /* 0x000fe20008000000 */
[----:B------:R-:W-:Y:S09]  /*4740*/  UIADD3 UR24, UPT, UPT, UR18, UR4, URZ ;  /* 0x0000000412187290 */ /* 0x000ff2000fffe0ff */
[----:B------:R2:W-:Y:S01]  /*4750*/  UTCQMMA gdesc[UR24], gdesc[UR22], tmem[UR8], tmem[UR20], idesc[UR21], UP4 ;  /* 0x00ff1416180075ea */ /* 0x0005e2000a000308 */
[----:B------:R-:W-:Y:S01]  /*4760*/  UPLOP3.LUT UP4, UPT, UPT, UPT, UPT, 0x80, 0x8 ;  /* 0x000000000008789c */ /* 0x000fe20003f8f070 */
[----:B------:R2:W-:Y:S01]  /*4770*/  UTCBAR [UR7], URZ ;  /* 0x000000ff070073e9 */ /* 0x0005e200080000ff */
[----:B------:R-:W-:Y:S09]  /*4780*/  BRA.U UP0, `(.L_x_89) ;  /* 0xfffffffd00887547 */ /* 0x000ff2000b83ffff */
.L_x_86:
[----:B------:R-:W-:Y:S01]  /*4790*/  UIADD3 UR17, UPT, UPT, UR17, 0x1, URZ ;  /* 0x0000000111117890 */ /* 0x000fe2000fffe0ff */
[C---:B------:R-:W-:Y:S01]  /*47a0*/  ISETP.NE.AND P0, PT, R10.reuse, 0x2, PT ;  /* 0x000000020a00780c */ /* 0x040fe20003f05270 */
[----:B------:R-:W-:Y:S02]  /*47b0*/  UIADD3 UR9, UPT, UPT, UR9, 0x270, URZ ;  /* 0x0000027009097890 */ /* 0x000fe4000fffe0ff */
[----:B------:R-:W-:Y:S01]  /*47c0*/  UISETP.NE.AND UP0, UPT, UR17, 0x4, UPT ;  /* 0x000000041100788c */ /* 0x000fe2000bf05270 */
[----:B-12---:R-:W-:Y:S02]  /*47d0*/  SEL R0, RZ, 0x1, P0 ;  /* 0x00000001ff007807 */ /* 0x006fe40000000000 */
[----:B------:R-:W-:Y:S01]  /*47e0*/  SEL R10, R10, RZ, P0 ;  /* 0x000000ff0a0a7207 */ /* 0x000fe20000000000 */
[----:B------:R-:W-:Y:S01]  /*47f0*/  USEL UR4, URZ, 0x1, UP0 ;  /* 0x00000001ff047887 */ /* 0x000fe20008000000 */
[----:B------:R-:W-:Y:S01]  /*4800*/  LOP3.LUT R9, R9, R0, RZ, 0x3c, !PT ;  /* 0x0000000009097212 */ /* 0x000fe200078e3cff */
[----:B------:R-:W-:Y:S01]  /*4810*/  USEL UR17, UR17, URZ, UP0 ;  /* 0x000000ff11117287 */ /* 0x000fe20008000000 */
[----:B------:R1:W-:Y:S03]  /*4820*/  UTCBAR [UR9], URZ ;  /* 0x000000ff090073e9 */ /* 0x0003e600080000ff */
[----:B------:R-:W-:Y:S01]  /*4830*/  LOP3.LUT R11, R11, UR4, RZ, 0x3c, !PT ;  /* 0x000000040b0b7c12 */ /* 0x000fe2000f8e3cff */
[----:B------:R-:W-:Y:S07]  /*4840*/  @P1 BRA `(.L_x_90) ;  /* 0xfffffff800c01947 */ /* 0x000fee000383ffff */
[----:B------:R-:W2:Y:S01]  /*4850*/  S2UR UR4, SR_CgaCtaId ;  /* 0x00000000000479c3 */ /* 0x000ea20000008800 */
[----:B------:R-:W-:Y:S01]  /*4860*/  ELECT P0, URZ, PT ;  /* 0x0000000000ff782f */ /* 0x000fe20003800000 */
[----:B------:R-:W-:Y:S01]  /*4870*/  IMAD.MOV.U32 R0, RZ, RZ, 0x1 ;  /* 0x00000001ff007424 */ /* 0x000fe200078e00ff */
[----:B------:R-:W-:Y:S01]  /*4880*/  UIADD3 UR6, UPT, UPT, UR6, 0x290, URZ ;  /* 0x0000029006067890 */ /* 0x000fe2000fffe0ff */
[----:B------:R-:W-:Y:S01]  /*4890*/  SHF.L.U32 R3, R11, 0x1f, RZ ;  /* 0x0000001f0b037819 */ /* 0x000fe200000006ff */
[----:B------:R-:W-:-:S03]  /*48a0*/  UMOV UR5, 0x40 ;  /* 0x0000004000057882 */ /* 0x000fc60000000000 */
[----:B------:R-:W-:Y:S01]  /*48b0*/  UVIRTCOUNT.DEALLOC.SMPOOL 0x80 ;  /* 0x000000800000784c */ /* 0x000fe20000000000 */
[----:B--2---:R-:W-:Y:S02]  /*48c0*/  ULEA UR4, UR4, UR5, 0x18 ;  /* 0x0000000504047291 */ /* 0x004fe4000f8ec0ff */
[----:B------:R-:W-:-:S07]  /*48d0*/  ULEA UR5, UR17, UR6, 0x3 ;  /* 0x0000000611057291 */ /* 0x000fce000f8e18ff */
[----:B------:R2:W-:Y:S02]  /*48e0*/  @P0 STS.U8 [UR4+0x1c], R0 ;  /* 0x00001c00ff000988 */ /* 0x0005e40008000004 */
[----:B------:R-:W3:Y:S02]  /*48f0*/  SYNCS.PHASECHK.TRANS64.TRYWAIT P0, [UR5], R3 ;  /* 0x00000003ff0075a7 */ /* 0x000ee40008001105 */
[----:B--23--:R-:W-:Y:S05]  /*4900*/  @!P0 BRA `(.L_x_91) ;  /* 0x0000004c00108947 */ /* 0x00cfea0003800000 */
.L_x_216:
[----:B------:R-:W-:-:S04]  /*4910*/  UIADD3 UR7, UPT, UPT, UR17, 0x1, URZ ;  /* 0x0000000111077890 */ /* 0x000fc8000fffe0ff */
[----:B------:R-:W-:-:S04]  /*4920*/  UISETP.NE.AND UP0, UPT, UR7, 0x4, UPT ;  /* 0x000000040700788c */ /* 0x000fc8000bf05270 */
[----:B------:R-:W-:Y:S02]  /*4930*/  USEL UR8, URZ, 0x1, UP0 ;  /* 0x00000001ff087887 */ /* 0x000fe40008000000 */
[----:B------:R-:W-:-:S04]  /*4940*/  USEL UR7, UR7, URZ, UP0 ;  /* 0x000000ff07077287 */ /* 0x000fc80008000000 */
[----:B------:R-:W-:Y:S01]  /*4950*/  ULEA UR5, UR7, UR6, 0x3 ;  /* 0x0000000607057291 */ /* 0x000fe2000f8e18ff */
[----:B------:R-:W-:-:S04]  /*4960*/  LOP3.LUT R2, R11, UR8, RZ, 0x3c, !PT ;  /* 0x000000080b027c12 */ /* 0x000fc8000f8e3cff */
[----:B--2---:R-:W-:-:S04]  /*4970*/  SHF.L.U32 R3, R2, 0x1f, RZ ;  /* 0x0000001f02037819 */ /* 0x004fc800000006ff */
[----:B------:R-:W2:Y:S02]  /*4980*/  SYNCS.PHASECHK.TRANS64.TRYWAIT P0, [UR5], R3 ;  /* 0x00000003ff0075a7 */ /* 0x000ea40008001105 */
[----:B--2---:R-:W-:Y:S05]  /*4990*/  @!P0 BRA `(.L_x_92) ;  /* 0x0000004c00048947 */ /* 0x004fea0003800000 */
.L_x_218:
        /* <DEDUP_REMOVED lines=9> */
.L_x_220:
[----:B------:R-:W-:-:S04]  /*4a30*/  UIADD3 UR7, UPT, UPT, UR7, 0x1, URZ ;  /* 0x0000000107077890 */ /* 0x000fc8000fffe0ff */
[----:B------:R-:W-:-:S04]  /*4a40*/  UISETP.NE.AND UP0, UPT, UR7, 0x4, UPT ;  /* 0x000000040700788c */ /* 0x000fc8000bf05270 */
[----:B------:R-:W-:Y:S02]  /*4a50*/  USEL UR5, URZ, 0x1, UP0 ;  /* 0x00000001ff057887 */ /* 0x000fe40008000000 */
[----:B------:R-:W-:-:S04]  /*4a60*/  USEL UR7, UR7, URZ, UP0 ;  /* 0x000000ff07077287 */ /* 0x000fc80008000000 */
[----:B------:R-:W-:Y:S01]  /*4a70*/  ULEA UR7, UR7, UR6, 0x3 ;  /* 0x0000000607077291 */ /* 0x000fe2000f8e18ff */
[----:B--2---:R-:W-:-:S04]  /*4a80*/  LOP3.LUT R3, R2, UR5, RZ, 0x3c, !PT ;  /* 0x0000000502037c12 */ /* 0x004fc8000f8e3cff */
[----:B------:R-:W-:-:S04]  /*4a90*/  SHF.L.U32 R3, R3, 0x1f, RZ ;  /* 0x0000001f03037819 */ /* 0x000fc800000006ff */
[----:B------:R-:W2:Y:S02]  /*4aa0*/  SYNCS.PHASECHK.TRANS64.TRYWAIT P0, [UR7], R3 ;  /* 0x00000003ff0075a7 */ /* 0x000ea40008001107 */
[----:B--2---:R-:W-:Y:S05]  /*4ab0*/  @!P0 BRA `(.L_x_94) ;  /* 0x0000004800ec8947 */ /* 0x004fea0003800000 */
.L_x_222:
[----:B------:R-:W-:Y:S01]  /*4ac0*/  NOP ;  /* 0x0000000000007918 */ /* 0x000fe20000000000 */
[----:B--2---:R-:W2:Y:S01]  /*4ad0*/  LDS R0, [UR4+0x14] ;  /* 0x00001404ff007984 */ /* 0x004ea20008000800 */
[----:B------:R-:W-:Y:S01]  /*4ae0*/  ULOP3.LUT UR6, UR19, 0xffff, URZ, 0xc0, !UPT ;  /* 0x0000ffff13067892 */ /* 0x000fe2000f8ec0ff */
[----:B------:R-:W-:Y:S01]  /*4af0*/  UMOV UR8, 0xffff ;  /* 0x0000ffff00087882 */ /* 0x000fe20000000000 */
[----:B------:R-:W-:Y:S02]  /*4b00*/  UMOV UR5, 0x1 ;  /* 0x0000000100057882 */ /* 0x000fe40000000000 */
[----:B------:R-:W-:-:S04]  /*4b10*/  USHF.R.U32.HI UR6, URZ, 0x5, UR6 ;  /* 0x00000005ff067899 */ /* 0x000fc80008011606 */
[----:B------:R-:W-:Y:S02]  /*4b20*/  USHF.L.U32 UR8, UR8, UR6, URZ ;  /* 0x0000000608087299 */ /* 0x000fe400080006ff */
[----:B------:R-:W-:-:S04]  /*4b30*/  USHF.L.U32 UR5, UR5, UR6, URZ ;  /* 0x0000000605057299 */ /* 0x000fc800080006ff */
[----:B--2---:R-:W-:-:S04]  /*4b40*/  LOP3.LUT R0, R0, UR8, RZ, 0xc0, !PT ;  /* 0x0000000800007c12 */ /* 0x004fc8000f8ec0ff */
[----:B------:R-:W-:-:S13]  /*4b50*/  ISETP.NE.AND P0, PT, R0, UR8, PT ;  /* 0x0000000800007c0c */ /* 0x000fda000bf05270 */
[----:B------:R-:W-:Y:S05]  /*4b60*/  @P0 BRA `(.L_x_95) ;  /* 0x0000000000580947 */ /* 0x000fea0003800000 */
[----:B------:R-:W2:Y:S02]  /*4b70*/  LDS R0, [UR4+0x18] ;  /* 0x00001804ff007984 */ /* 0x000ea40008000800 */
[----:B--2---:R-:W-:-:S04]  /*4b80*/  LOP3.LUT R0, R0, UR5, RZ, 0xc0, !PT ;  /* 0x0000000500007c12 */ /* 0x004fc8000f8ec0ff */
[----:B------:R-:W-:-:S13]  /*4b90*/  ISETP.NE.AND P0, PT, R0, UR5, PT ;  /* 0x0000000500007c0c */ /* 0x000fda000bf05270 */
[----:B------:R-:W-:Y:S05]  /*4ba0*/  @P0 BRA `(.L_x_96) ;  /* 0x00000000003c0947 */ /* 0x000fea0003800000 */
[----:B------:R-:W2:Y:S01]  /*4bb0*/  S2R R2, SR_LANEID ;  /* 0x0000000000027919 */ /* 0x000ea20000000000 */
[----:B------:R-:W-:Y:S01]  /*4bc0*/  ULOP3.LUT UR8, URZ, UR8, URZ, 0x33, !UPT ;  /* 0x00000008ff087292 */ /* 0x000fe2000f8e33ff */
[----:B------:R-:W-:Y:S01]  /*4bd0*/  LOP3.LUT R4, RZ, UR5, RZ, 0x33, !PT ;  /* 0x00000005ff047c12 */ /* 0x000fe2000f8e33ff */
[----:B------:R-:W-:Y:S02]  /*4be0*/  VOTEU.ANY UR7, UPT, PT ;  /* 0x0000000000077886 */ /* 0x000fe400038e0100 */
[----:B------:R-:W-:Y:S01]  /*4bf0*/  UFLO.U32 UR7, UR7 ;  /* 0x00000007000772bd */ /* 0x000fe200080e0000 */
[----:B------:R-:W3:Y:S01]  /*4c00*/  REDUX UR5, R4 ;  /* 0x00000000040573c4 */ /* 0x000ee20000000000 */
[----:B------:R-:W-:-:S06]  /*4c10*/  IMAD.U32 R0, RZ, RZ, UR8 ;  /* 0x00000008ff007e24 */ /* 0x000fcc000f8e00ff */
[----:B------:R1:W-:Y:S01]  /*4c20*/  UTCATOMSWS.AND URZ, UR8 ;  /* 0x0000000800ff79e3 */ /* 0x0003e20008000000 */
[----:B------:R-:W4:Y:S01]  /*4c30*/  REDUX UR6, R0 ;  /* 0x00000000000673c4 */ /* 0x000f220000000000 */
[----:B--2---:R-:W-:Y:S01]  /*4c40*/  ISETP.EQ.U32.AND P0, PT, R2, UR7, PT ;  /* 0x0000000702007c0c */ /* 0x004fe2000bf02070 */
[----:B---3--:R-:W-:Y:S01]  /*4c50*/  IMAD.U32 R2, RZ, RZ, UR5 ;  /* 0x00000005ff027e24 */ /* 0x008fe2000f8e00ff */
[----:B----4-:R-:W-:-:S11]  /*4c60*/  MOV R3, UR6 ;  /* 0x0000000600037c02 */ /* 0x010fd60008000f00 */
[----:B------:R1:W-:Y:S04]  /*4c70*/  @P0 ATOMS.AND RZ, [UR4+0x14], R3 ;  /* 0x00001403ffff098c */ /* 0x0003e8000a800004 */
[----:B------:R1:W-:Y:S01]  /*4c80*/  @P0 ATOMS.AND RZ, [UR4+0x18], R2 ;  /* 0x00001802ffff098c */ /* 0x0003e2000a800004 */
[----:B------:R-:W-:Y:S05]  /*4c90*/  BRA `(.L_x_97) ;  /* 0x0000000000147947 */ /* 0x000fea0003800000 */
.L_x_96:
[----:B------:R-:W-:Y:S02]  /*4ca0*/  MOV R2, 0x4cc0 ;  /* 0x00004cc000027802 */ /* 0x000fe40000000f00 */
[----:B-1--45:R-:W-:Y:S05]  /*4cb0*/  CALL.REL.NOINC `($__internal_0_$__cuda_sm10x_tcgen05_guardrail_trap_col_being_dealloced_not_returned_by_alloc) ;  /* 0x0000004c00487944 */ /* 0x032fea0003c00000 */
[----:B------:R-:W-:Y:S05]  /*4cc0*/  BRA `(.L_x_97) ;  /* 0x0000000000087947 */ /* 0x000fea0003800000 */
.L_x_95:
[----:B------:R-:W-:Y:S02]  /*4cd0*/  MOV R2, 0x4cf0 ;  /* 0x00004cf000027802 */ /* 0x000fe40000000f00 */
[----:B-1--45:R-:W-:Y:S05]  /*4ce0*/  CALL.REL.NOINC `($__internal_2_$__cuda_sm10x_tcgen05_guardrail_trap_unallocated_columns_being_dealloced) ;  /* 0x0000004c00547944 */ /* 0x032fea0003c00000 */
.L_x_97:
[----:B------:R-:W-:Y:S01]  /*4cf0*/  NOP ;  /* 0x0000000000007918 */ /* 0x000fe20000000000 */
[----:B-1----:R-:W-:Y:S05]  /*4d00*/  EXIT ;  /* 0x000000000000794d */ /* 0x002fea0003800000 */
.L_x_79:
[----:B------:R-:W-:-:S09]  /*4d10*/  UISETP.NE.OR UP2, UPT, UR8, 0x3, !UP2 ;  /* 0x000000030800788c */ /* 0x000fd2000d745670 */
[----:B------:R-:W-:Y:S05]  /*4d20*/  BRA.U UP2, `(.L_x_98) ;  /* 0x0000000d02407547 */ /* 0x000fea000b800000 */
[----:B------:R-:W1:Y:S01]  /*4d30*/  LDC R0, c[0x0][0xb30] ;  /* 0x0002cc00ff007b82 */ /* 0x000e620000000800 */
[----:B------:R-:W2:Y:S01]  /*4d40*/  LDCU.64 UR8, c[0x0][0x888] ;  /* 0x00011100ff0877ac */ /* 0x000ea20008000a00 */
[----:B------:R-:W-:Y:S02]  /*4d50*/  HFMA2 R29, -RZ, RZ, 0, 0 ;  /* 0x00000000ff1d7431 */ /* 0x000fe400000001ff */
[----:B------:R-:W-:Y:S01]  /*4d60*/  IMAD.MOV.U32 R31, RZ, RZ, 0x1 ;  /* 0x00000001ff1f7424 */ /* 0x000fe200078e00ff */
[----:B------:R-:W-:Y:S01]  /*4d70*/  MOV R23, 0x1000 ;  /* 0x0000100000177802 */ /* 0x000fe20000000f00 */
[----:B------:R-:W4:Y:S01]  /*4d80*/  LDCU.64 UR4, c[0x0][0x890] ;  /* 0x00011200ff0477ac */ /* 0x000f220008000a00 */
[----:B------:R-:W-:Y:S01]  /*4d90*/  IMAD.MOV.U32 R30, RZ, RZ, RZ ;  /* 0x000000ffff1e7224 */ /* 0x000fe200078e00ff */
[----:B------:R-:W3:Y:S01]  /*4da0*/  LDC R19, c[0x0][0x370] ;  /* 0x0000dc00ff137b82 */ /* 0x000ee20000000800 */
[----:B------:R-:W-:Y:S01]  /*4db0*/  UMOV UR7, 0x400 ;  /* 0x0000040000077882 */ /* 0x000fe20000000000 */
[----:B------:R-:W-:-:S02]  /*4dc0*/  UPLOP3.LUT UP1, UPT, UPT, UPT, UPT, 0x40, 0x4 ;  /* 0x000000000004789c */ /* 0x000fc40003f2e870 */
[----:B------:R-:W-:-:S04]  /*4dd0*/  ULEA UR7, UR37, UR7, 0x18 ;  /* 0x0000000725077291 */ /* 0x000fc8000f8ec0ff */
[----:B------:R-:W3:Y:S01]  /*4de0*/  LDC R2, c[0x0][0xb0c] ;  /* 0x0002c300ff027b82 */ /* 0x000ee20000000800 */
[----:B------:R-:W-:Y:S02]  /*4df0*/  UIADD3 UR13, UPT, UPT, UR7, 0x228, URZ ;  /* 0x00000228070d7890 */ /* 0x000fe4000fffe0ff */
[----:B--2---:R-:W-:Y:S02]  /*4e00*/  UISETP.NE.U32.AND UP2, UPT, UR8, URZ, UPT ;  /* 0x000000ff0800728c */ /* 0x004fe4000bf45070 */
[----:B------:R-:W-:Y:S02]  /*4e10*/  UIADD3 UR17, UPT, UPT, UR7, 0x220, URZ ;  /* 0x0000022007117890 */ /* 0x000fe4000fffe0ff */
[----:B----4-:R-:W-:Y:S01]  /*4e20*/  UISETP.NE.U32.AND UP3, UPT, UR4, URZ, UPT ;  /* 0x000000ff0400728c */ /* 0x010fe2000bf65070 */
[----:B------:R-:W2:Y:S01]  /*4e30*/  LDC R18, c[0x0][0xb20] ;  /* 0x0002c800ff127b82 */ /* 0x000ea20000000800 */
[----:B-1----:R-:W-:Y:S01]  /*4e40*/  ISETP.NE.AND P1, PT, R0, 0x1, PT ;  /* 0x000000010000780c */ /* 0x002fe20003f25270 */
[----:B------:R-:W-:-:S02]  /*4e50*/  UISETP.NE.AND.EX UP2, UPT, UR9, URZ, UPT, UP2 ;  /* 0x000000ff0900728c */ /* 0x000fc4000bf45320 */
[----:B------:R-:W-:Y:S02]  /*4e60*/  UPRMT UR13, UR37, 0x654, UR13 ;  /* 0x00000654250d7896 */ /* 0x000fe4000800000d */
[----:B------:R-:W-:Y:S02]  /*4e70*/  UISETP.NE.AND.EX UP3, UPT, UR5, URZ, UPT, UP3 ;  /* 0x000000ff0500728c */ /* 0x000fe4000bf65330 */
[----:B------:R-:W1:Y:S08]  /*4e80*/  LDC.64 R32, c[0x0][0x348] ;  /* 0x0000d200ff207b82 */ /* 0x000e700000000a00 */
[----:B------:R-:W4:Y:S08]  /*4e90*/  LDC.64 R16, c[0x0][0xb10] ;  /* 0x0002c400ff107b82 */ /* 0x000f300000000a00 */
[----:B------:R-:W1:Y:S08]  /*4ea0*/  LDC.64 R6, c[0x0][0xb18] ;  /* 0x0002c600ff067b82 */ /* 0x000e700000000a00 */
[----:B------:R-:W1:Y:S08]  /*4eb0*/  LDC.64 R4, c[0x0][0xb28] ;  /* 0x0002ca00ff047b82 */ /* 0x000e700000000a00 */
[----:B--23--:R-:W1:Y:S02]  /*4ec0*/  LDC R22, c[0x0][0x374] ;  /* 0x0000dd00ff167b82 */ /* 0x00ce640000000800 */
.L_x_107:
[C---:B------:R-:W-:Y:S02]  /*4ed0*/  LEA R0, R30.reuse, UR7, 0x3 ;  /* 0x000000071e007c11 */ /* 0x040fe4000f8e18ff */
[----:B------:R-:W-:Y:S02]  /*4ee0*/  SHF.L.U32 R3, R29, 0x1f, RZ ;  /* 0x0000001f1d037819 */ /* 0x000fe400000006ff */
[----:B------:R-:W-:Y:S02]  /*4ef0*/  LEA R24, R30, UR7, 0x4 ;  /* 0x000000071e187c11 */ /* 0x000fe4000f8e20ff */
[----:B--2---:R-:W2:Y:S02]  /*4f00*/  SYNCS.PHASECHK.TRANS64.TRYWAIT P0, [R0+URZ+0x250], R3 ;  /* 0x00025003000075a7 */ /* 0x004ea400080011ff */
[----:B--2---:R-:W-:Y:S05]  /*4f10*/  @!P0 BRA `(.L_x_99) ;  /* 0x0000004400ec8947 */ /* 0x004fea0003800000 */
.L_x_223:
[----:B------:R-:W-:Y:S01]  /*4f20*/  ISETP.GE.AND P0, PT, R40, 0x1, PT ;  /* 0x000000012800780c */ /* 0x000fe20003f06270 */
[----:B------:R-:W3:Y:S01]  /*4f30*/  LDS.128 R24, [R24+0x2e0] ;  /* 0x0002e00018187984 */ /* 0x000ee20000000c00 */
[----:B--2---:R-:W-:Y:S01]  /*4f40*/  VIADD R0, R0, 0x260 ;  /* 0x0000026000007836 */ /* 0x004fe20000000000 */
[----:B------:R-:W-:Y:S01]  /*4f50*/  @!PT LDS RZ, [RZ] ;  /* 0x00000000fffff984 */ /* 0x000fe20000000800 */
[----:B------:R-:W-:Y:S01]  /*4f60*/  @!PT LDS RZ, [RZ] ;  /* 0x00000000fffff984 */ /* 0x000fe20000000800 */
[----:B------:R-:W-:Y:S01]  /*4f70*/  @!PT LDS RZ, [RZ] ;  /* 0x00000000fffff984 */ /* 0x000fe20000000800 */
[----:B------:R-:W-:Y:S01]  /*4f80*/  @!PT LDS RZ, [RZ] ;  /* 0x00000000fffff984 */ /* 0x000fe20000000800 */
[----:B------:R2:W-:Y:S06]  /*4f90*/  MEMBAR.ALL.CTA ;  /* 0x0000000000007992 */ /* 0x0005ec0000008000 */
[----:B--2---:R-:W2:Y:S01]  /*4fa0*/  FENCE.VIEW.ASYNC.S ;  /* 0x00000000000073c6 */ /* 0x004ea20000000000 */
[----:B------:R-:W-:Y:S04]  /*4fb0*/  PRMT R0, RZ, 0x654, R0 ;  /* 0x00000654ff007816 */ /* 0x000fe80000000000 */
[----:B--2---:R2:W-:Y:S01]  /*4fc0*/  SYNCS.ARRIVE.TRANS64.RED.A1T0 RZ, [R0+URZ], RZ ;  /* 0x000000ff00ff79a7 */ /* 0x0045e200081004ff */
[----:B---3--:R-:W-:Y:S11]  /*4fd0*/  LOP3.LUT P3, RZ, R26, 0x1, RZ, 0xc0, !PT ;  /* 0x000000011aff7812 */ /* 0x008ff6000786c0ff */
[----:B------:R-:W-:Y:S02]  /*4fe0*/  @!UPT UIADD3 URZ, UPT, UPT, URZ, URZ, URZ ;  /* 0x000000fffffff290 */ /* 0x000fe4000fffe0ff */
[----:B------:R-:W-:Y:S02]  /*4ff0*/  @P3 MOV R13, R24 ;  /* 0x00000018000d3202 */ /* 0x000fe40000000f00 */
[----:B------:R-:W-:Y:S01]  /*5000*/  @P3 LOP3.LUT R8, R25, 0xffff, RZ, 0xc0, !PT ;  /* 0x0000ffff19083812 */ /* 0x000fe200078ec0ff */
[----:B--2---:R-:W-:Y:S06]  /*5010*/  @!P0 BRA `(.L_x_100) ;  /* 0x0000000000a48947 */ /* 0x004fec0003800000 */
[----:B-1----:R-:W-:Y:S01]  /*5020*/  IMAD.HI.U32 R35, R22, R7, RZ ;  /* 0x0000000716237227 */ /* 0x002fe200078e00ff */
[----:B------:R-:W-:Y:S02]  /*5030*/  ISETP.NE.AND P0, PT, R6, 0x1, PT ;  /* 0x000000010600780c */ /* 0x000fe40003f05270 */
[----:B------:R-:W-:Y:S01]  /*5040*/  ISETP.NE.AND P2, PT, R40, 0x1, PT ;  /* 0x000000012800780c */ /* 0x000fe20003f45270 */
[----:B----4-:R-:W-:Y:S01]  /*5050*/  IMAD.HI.U32 R34, R19, R16, RZ ;  /* 0x0000001013227227 */ /* 0x010fe200078e00ff */
[----:B------:R-:W-:Y:S02]  /*5060*/  SHF.R.U32.HI R35, RZ, R18, R35 ;  /* 0x00000012ff237219 */ /* 0x000fe40000011623 */
[----:B------:R-:W-:Y:S01]  /*5070*/  ISETP.NE.AND P4, PT, R2, 0x1, PT ;  /* 0x000000010200780c */ /* 0x000fe20003f85270 */
[----:B------:R-:W-:Y:S01]  /*5080*/  IMAD.HI.U32 R36, R13, R16, RZ ;  /* 0x000000100d247227 */ /* 0x000fe200078e00ff */
[----:B------:R-:W-:Y:S02]  /*5090*/  SHF.R.U32.HI R34, RZ, R17, R34 ;  /* 0x00000011ff227219 */ /* 0x000fe40000011622 */
[----:B------:R-:W-:Y:S01]  /*50a0*/  SEL R3, R22, R35, !P0 ;  /* 0x0000002316037207 */ /* 0x000fe20004000000 */
[C---:B------:R-:W-:Y:S01]  /*50b0*/  IMAD.HI.U32 R35, R8.reuse, R7, RZ ;  /* 0x0000000708237227 */ /* 0x040fe200078e00ff */
[----:B------:R-:W-:Y:S02]  /*50c0*/  SEL R11, R19, R34, !P4 ;  /* 0x00000022130b7207 */ /* 0x000fe40006000000 */
[----:B------:R-:W-:Y:S01]  /*50d0*/  SHF.R.U32.HI R36, RZ, R17, R36 ;  /* 0x00000011ff247219 */ /* 0x000fe20000011624 */
[----:B------:R-:W-:Y:S01]  /*50e0*/  IMAD.HI.U32 R38, R3, R4, RZ ;  /* 0x0000000403267227 */ /* 0x000fe200078e00ff */
[----:B------:R-:W-:Y:S03]  /*50f0*/  SHF.R.U32.HI R35, RZ, R18, R35 ;  /* 0x00000012ff237219 */ /* 0x000fe60000011623 */
[----:B------:R-:W-:Y:S01]  /*5100*/  IMAD.HI.U32 R34, R11, R4, RZ ;  /* 0x000000040b227227 */ /* 0x000fe200078e00ff */
[----:B------:R-:W-:Y:S02]  /*5110*/  @P2 SHF.R.U32.HI R3, RZ, R5, R38 ;  /* 0x00000005ff032219 */ /* 0x000fe40000011626 */
[----:B------:R-:W-:Y:S02]  /*5120*/  SEL R9, R8, R35, !P0 ;  /* 0x0000002308097207 */ /* 0x000fe40004000000 */
[----:B------:R-:W-:Y:S01]  /*5130*/  @P2 SHF.R.U32.HI R11, RZ, R5, R34 ;  /* 0x00000005ff0b2219 */ /* 0x000fe20000011622 */
[C---:B------:R-:W-:Y:S01]  /*5140*/  IMAD R10, R40.reuse, R3, RZ ;  /* 0x00000003280a7224 */ /* 0x040fe200078e02ff */
[----:B------:R-:W-:Y:S01]  /*5150*/  SEL R3, R13, R36, !P4 ;  /* 0x000000240d037207 */ /* 0x000fe20006000000 */
[C---:B------:R-:W-:Y:S03]  /*5160*/  IMAD.HI.U32 R14, R9.reuse, R4, RZ ;  /* 0x00000004090e7227 */ /* 0x040fe600078e00ff */
[----:B------:R-:W-:Y:S01]  /*5170*/  ISETP.GE.AND P0, PT, R9, R10, PT ;  /* 0x0000000a0900720c */ /* 0x000fe20003f06270 */
[C---:B------:R-:W-:Y:S01]  /*5180*/  IMAD R12, R40.reuse, R11, RZ ;  /* 0x0000000b280c7224 */ /* 0x040fe200078e02ff */
[-C--:B------:R-:W-:Y:S04]  /*5190*/  SHF.R.U32.HI R14, RZ, R5.reuse, R14 ;  /* 0x00000005ff0e7219 */ /* 0x080fe8000001160e */
[----:B------:R-:W-:Y:S02]  /*51a0*/  ISETP.GE.OR P0, PT, R3, R12, P0 ;  /* 0x0000000c0300720c */ /* 0x000fe40000706670 */
[----:B------:R-:W-:Y:S05]  /*51b0*/  SEL R15, R9, R14, !P2 ;  /* 0x0000000e090f7207 */ /* 0x000fea0005000000 */
[----:B------:R-:W-:Y:S04]  /*51c0*/  IMAD.MOV R14, RZ, RZ, -R15 ;  /* 0x000000ffff0e7224 */ /* 0x000fe800078e0a0f */
[----:B------:R-:W-:Y:S02]  /*51d0*/  IMAD R14, R40, R14, R9 ;  /* 0x0000000e280e7224 */ /* 0x000fe400078e0209 */
[C---:B------:R-:W-:Y:S05]  /*51e0*/  @!P0 IMAD.HI.U32 R10, R3.reuse, R4, RZ ;  /* 0x00000004030a8227 */ /* 0x040fea00078e00ff */
[----:B------:R-:W-:Y:S04]  /*51f0*/  @!P0 SHF.R.U32.HI R10, RZ, R5, R10 ;  /* 0x00000005ff0a8219 */ /* 0x000fe8000001160a */
[----:B------:R-:W-:Y:S01]  /*5200*/  @!P0 SEL R0, R3, R10, !P2 ;  /* 0x0000000a03008207 */ /* 0x000fe20005000000 */
[----:B------:R-:W-:Y:S03]  /*5210*/  IMAD.MOV R10, RZ, RZ, -R3 ;  /* 0x000000ffff0a7224 */ /* 0x000fe600078e0a03 */
[----:B------:R-:W-:Y:S01]  /*5220*/  @!P0 IADD3 R15, PT, PT, R15, -R0, RZ ;  /* 0x800000000f0f8210 */ /* 0x000fe20007ffe0ff */
[----:B------:R-:W-:Y:S01]  /*5230*/  @!P0 IMAD R0, R11, R14, R0 ;  /* 0x0000000e0b008224 */ /* 0x000fe200078e0200 */
[----:B------:R-:W-:Y:S01]  /*5240*/  IADD3 R11, PT, PT, -R9, RZ, RZ ;  /* 0x000000ff090b7210 */ /* 0x000fe20007ffe1ff */
[----:B------:R-:W-:Y:S02]  /*5250*/  IMAD R13, R2, R10, R13 ;  /* 0x0000000a020d7224 */ /* 0x000fe400078e020d */
[----:B------:R-:W-:Y:S02]  /*5260*/  @!P0 IMAD R9, R15, R40, R3 ;  /* 0x000000280f098224 */ /* 0x000fe400078e0203 */
[----:B------:R-:W-:Y:S02]  /*5270*/  @!P0 IMAD.MOV.U32 R3, RZ, RZ, R0 ;  /* 0x000000ffff038224 */ /* 0x000fe400078e0000 */
[----:B------:R-:W-:Y:S02]  /*5280*/  IMAD R8, R6, R11, R8 ;  /* 0x0000000b06087224 */ /* 0x000fe400078e0208 */
[----:B------:R-:W-:Y:S02]  /*5290*/  IMAD R13, R3, R2, R13 ;  /* 0x00000002030d7224 */ /* 0x000fe400078e020d */
[----:B------:R-:W-:Y:S02]  /*52a0*/  IMAD R8, R9, R6, R8 ;  /* 0x0000000609087224 */ /* 0x000fe400078e0208 */
.L_x_100:
[----:B------:R-:W-:Y:S05]  /*52b0*/  BRA.U UP1, `(.L_x_101) ;  /* 0x0000000101107547 */ /* 0x000fea000b800000 */
[----:B------:R-:W-:Y:S04]  /*52c0*/  MOV R0, UR6 ;  /* 0x0000000600007c02 */ /* 0x000fe80008000f00 */
[----:B------:R-:W-:Y:S04]  /*52d0*/  SHF.L.U32 R3, R0, 0x1f, RZ ;  /* 0x0000001f00037819 */ /* 0x000fe800000006ff */
[----:B------:R-:W2:Y:S02]  /*52e0*/  SYNCS.PHASECHK.TRANS64.TRYWAIT P0, [UR7+0x248], R3 ;  /* 0x00024803ff0075a7 */ /* 0x000ea40008001107 */
[----:B--2---:R-:W-:Y:S05]  /*52f0*/  @!P0 BRA `(.L_x_102) ;  /* 0x0000004400088947 */ /* 0x004fea0003800000 */
.L_x_101:
[----:B------:R-:W-:Y:S02]  /*5300*/  R2UR UR19, R21 ;  /* 0x00000000151372ca */ /* 0x000fe400000e0000 */
[----:B------:R-:W-:Y:S02]  /*5310*/  R2UR UR18, R20 ;  /* 0x00000000141272ca */ /* 0x000fe400000e0000 */
[----:B------:R-:W-:Y:S02]  /*5320*/  ISETP.NE.U32.AND P2, PT, RZ, UR4, PT ;  /* 0x00000004ff007c0c */ /* 0x000fe4000bf45070 */
[----:B------:R-:W-:Y:S02]  /*5330*/  SHF.L.U32 R12, R31, 0x1f, RZ ;  /* 0x0000001f1f0c7819 */ /* 0x000fe400000006ff */
[----:B------:R-:W-:Y:S05]  /*5340*/  ISETP.NE.AND.EX P2, PT, RZ, UR5, PT, P2 ;  /* 0x00000005ff007c0c */ /* 0x000fea000bf45320 */
[----:B------:R-:W-:Y:S02]  /*5350*/  USHF.L.U32 UR19, UR19, 0x6, URZ ;  /* 0x0000000613137899 */ /* 0x000fe400080006ff */
[----:B------:R-:W-:Y:S01]  /*5360*/  USHF.L.U32 UR18, UR18, 0x7, URZ ;  /* 0x0000000712127899 */ /* 0x000fe200080006ff */
[----:B------:R-:W-:Y:S11]  /*5370*/  BRA.U !UP3, `(.L_x_103) ;  /* 0x000000010b347547 */ /* 0x000ff6000b800000 */
[----:B------:R-:W-:Y:S01]  /*5380*/  UPLOP3.LUT UP0, UPT, UPT, UPT, UP2, 0x80, 0x8 ;  /* 0x000000000008789c */ /* 0x000fe20003f0f020 */
[----:B--2---:R-:W-:Y:S02]  /*5390*/  HFMA2 R0, -RZ, RZ, 0, 5.9604644775390625e-08 ;  /* 0x00000001ff007431 */ /* 0x004fe400000001ff */
[----:B------:R-:W-:Y:S03]  /*53a0*/  IMAD.MOV.U32 R95, RZ, RZ, 0x1 ;  /* 0x00000001ff5f7424 */ /* 0x000fe600078e00ff */
[----:B------:R-:W-:Y:S05]  /*53b0*/  PLOP3.LUT P0, PT, PT, PT, UP0, 0x80, 0x8 ;  /* 0x000000000008781c */ /* 0x000fea0003f0f008 */
[----:B------:R-:W2:Y:S01]  /*53c0*/  @UP0 LDCU.64 UR10, c[0x0][0x888] ;  /* 0x00011100ff0a07ac */ /* 0x000ea20008000a00 */
[----:B------:R-:W-:Y:S07]  /*53d0*/  @UP0 UIMAD UR8, UR36, UR4, URZ ;  /* 0x00000004240802a4 */ /* 0x000fee000f8e02ff */
[----:B------:R-:W-:Y:S01]  /*53e0*/  @!P0 PRMT R95, R0, 0x7610, R95 ;  /* 0x00007610005f8816 */ /* 0x000fe2000000005f */
[----:B--2---:R-:W-:Y:S03]  /*53f0*/  @UP0 UIMAD.WIDE UR10, UR8, 0x4, UR10 ;  /* 0x00000004080a08a5 */ /* 0x004fe6000f8e020a */
[----:B------:R-:W2:Y:S03]  /*5400*/  @!UP0 LDCU UR8, c[0x0][0x880] ;  /* 0x00011000ff0887ac */ /* 0x000ea60008000800 */
[----:B------:R-:W-:Y:S01]  /*5410*/  IMAD.U32 R10, RZ, RZ, UR10 ;  /* 0x0000000aff0a7e24 */ /* 0x000fe2000f8e00ff */
[----:B------:R-:W-:Y:S05]  /*5420*/  MOV R11, UR11 ;  /* 0x0000000b000b7c02 */ /* 0x000fea0008000f00 */
[----:B-----5:R3:W5:Y:S02]  /*5430*/  @P0 LDG.E R49, desc[UR46][R10.64] ;  /* 0x0000002e0a310981 */ /* 0x020764000c1e1900 */
[----:B--23--:R-:W-:Y:S07]  /*5440*/  @!P0 IMAD.U32 R49, RZ, RZ, UR8 ;  /* 0x00000008ff318e24 */ /* 0x00cfee000f8e00ff */
.L_x_103:
[----:B-----5:R-:W-:Y:S01]  /*5450*/  @!P2 FSETP.EQ.AND P0, PT, R49, RZ, PT ;  /* 0x000000ff3100a20b */ /* 0x020fe20003f02000 */
[----:B------:R-:W-:Y:S01]  /*5460*/  @!UPT UIADD3 URZ, UPT, UPT, URZ, URZ, URZ ;  /* 0x000000fffffff290 */ /* 0x000fe2000fffe0ff */
[----:B------:R-:W-:Y:S11]  /*5470*/  @!P2 BRA `(.L_x_104) ;  /* 0x000000000014a947 */ /* 0x000ff60003800000 */
[----:B------:R-:W-:Y:S02]  /*5480*/  LOP3.LUT P2, RZ, R95, 0xff, RZ, 0xc0, !PT ;  /* 0x000000ff5fff7812 */ /* 0x000fe4000784c0ff */
[----:B------:R-:W-:Y:S04]  /*5490*/  PLOP3.LUT P0, PT, PT, PT, UP0, 0x80, 0x8 ;  /* 0x000000000008781c */ /* 0x000fe80003f0f008 */
[----:B------:R-:W-:Y:S07]  /*54a0*/  PLOP3.LUT P0, PT, P0, PT, PT, 0x8, 0x80 ;  /* 0x000000000080781c */ /* 0x000fee000070e170 */
[----:B------:R-:W-:Y:S11]  /*54b0*/  @P2 FSETP.EQ.AND P0, PT, R49, RZ, PT ;  /* 0x000000ff3100220b */ /* 0x000ff60003f02000 */
[----:B------:R-:W-:Y:S02]  /*54c0*/  @!UPT UIADD3 URZ, UPT, UPT, URZ, URZ, URZ ;  /* 0x000000fffffff290 */ /* 0x000fe4000fffe0ff */
.L_x_104:
[----:B------:R-:W3:Y:S01]  /*54d0*/  SYNCS.PHASECHK.TRANS64.TRYWAIT P2, [UR7+0x230], R12 ;  /* 0x0002300cff0075a7 */ /* 0x000ee20008041107 */
[----:B------:R-:W-:Y:S04]  /*54e0*/  ELECT P4, URZ, PT ;  /* 0x0000000000ff782f */ /* 0x000fe80003880000 */
[----:B------:R-:W-:Y:S11]  /*54f0*/  PLOP3.LUT P4, PT, P0, P4, PT, 0xf2, 0x2f ;  /* 0x00000000002f781c */ /* 0x000ff60000789e72 */
[----:B------:R-:W-:Y:S02]  /*5500*/  @!UPT UIADD3 URZ, UPT, UPT, URZ, URZ, URZ ;  /* 0x000000fffffff290 */ /* 0x000fe4000fffe0ff */
[----:B-1----:R-:W-:Y:S05]  /*5510*/  @!P4 IADD3 R21, P0, PT, R32, 0x580, RZ ;  /* 0x000005802015c810 */ /* 0x002fea0007f1e0ff */
[----:B------:R-:W-:Y:S01]  /*5520*/  @!P4 IMAD.X R20, RZ, RZ, R33, P0 ;  /* 0x000000ffff14c224 */ /* 0x000fe200000e0621 */
[----:B---3--:R-:W-:Y:S07]  /*5530*/  @!P2 BRA `(.L_x_105) ;  /* 0x000000400090a947 */ /* 0x008fee0003800000 */
.L_x_226:
[----:B------:R-:W3:Y:S01]  /*5540*/  LDC.64 R14, c[0x0][0xb10] ;  /* 0x0002c400ff0e7b82 */ /* 0x000ee20000000a00 */
[----:B------:R-:W-:Y:S01]  /*5550*/  @!P4 R2UR UR8, R20 ;  /* 0x000000001408c2ca */ /* 0x000fe200000e0000 */
[----:B------:R-:W-:Y:S01]  /*5560*/  VOTEU.ALL UP1, P4 ;  /* 0x0000000000ff7886 */ /* 0x000fe20002020000 */
[----:B------:R-:W-:Y:S01]  /*5570*/  @!P4 R2UR UR9, R21 ;  /* 0x000000001509c2ca */ /* 0x000fe200000e0000 */
[----:B------:R-:W-:Y:S01]  /*5580*/  UMOV UR10, 0x0 ;  /* 0x00000000000a7882 */ /* 0x000fe20000000000 */
[----:B------:R-:W-:Y:S03]  /*5590*/  UMOV UR11, 0x10000000 ;  /* 0x10000000000b7882 */ /* 0x000fe60000000000 */
[----:B------:R-:W5:Y:S01]  /*55a0*/  LDC.64 R10, c[0x0][0xb18] ;  /* 0x0002c600ff0a7b82 */ /* 0x000f620000000a00 */
[----:B------:R-:W-:Y:S01]  /*55b0*/  @!UP1 UIADD3 UR16, UPT, UPT, UR7, 0x400, URZ ;  /* 0x0000040007109890 */ /* 0x000fe2000fffe0ff */
[----:B------:R-:W-:Y:S01]  /*55c0*/  @P3 SHF.R.U32.HI R28, RZ, 0x10, R25 ;  /* 0x00000010ff1c3819 */ /* 0x000fe20000011619 */
[----:B------:R-:W-:Y:S01]  /*55d0*/  VOTEU.ALL UP1, P4 ;  /* 0x0000000000ff7886 */ /* 0x000fe20002020000 */
[----:B------:R-:W-:Y:S01]  /*55e0*/  UMOV UR20, UR36 ;  /* 0x0000002400147c82 */ /* 0x000fe20008000000 */
[----:B------:R-:W-:Y:S03]  /*55f0*/  VIADD R30, R30, 0x1 ;  /* 0x000000011e1e7836 */ /* 0x000fe60000000000 */
[----:B--2---:R-:W2:Y:S01]  /*5600*/  @!P1 LDC R0, c[0x0][0xb20] ;  /* 0x0002c800ff009b82 */ /* 0x004ea20000000800 */
[----:B------:R-:W-:Y:S01]  /*5610*/  IMAD.U32 R21, RZ, RZ, UR8 ;  /* 0x00000008ff157e24 */ /* 0x000fe2000f8e00ff */
[----:B------:R-:W-:Y:S06]  /*5620*/  UPRMT UR8, UR37, 0x654, UR17 ;  /* 0x0000065425087896 */ /* 0x000fec0008000011 */
[----:B-1----:R-:W1:Y:S01]  /*5630*/  @!P1 LDC R3, c[0x0][0xb0c] ;  /* 0x0002c300ff039b82 */ /* 0x002e620000000800 */
[----:B------:R-:W-:Y:S01]  /*5640*/  IMAD.U32 R20, RZ, RZ, UR9 ;  /* 0x00000009ff147e24 */ /* 0x000fe2000f8e00ff */
[----:B------:R-:W-:Y:S04]  /*5650*/  @!P4 R2UR UR15, R21 ;  /* 0x00000000150fc2ca */ /* 0x000fe800000e0000 */
[----:B------:R-:W-:Y:S01]  /*5660*/  @!P4 R2UR UR14, R20 ;  /* 0x00000000140ec2ca */ /* 0x000fe200000e0000 */
[----:B------:R-:W-:Y:S11]  /*5670*/  @!P4 IMAD.MOV.U32 R20, RZ, RZ, 0x1000 ;  /* 0x00001000ff14c424 */ /* 0x000ff600078e00ff */
[----:B------:R-:W-:Y:S01]  /*5680*/  @!UPT UIADD3 URZ, UPT, UPT, URZ, URZ, URZ ;  /* 0x000000fffffff290 */ /* 0x000fe2000fffe0ff */
[----:B------:R1:W-:Y:S01]  /*5690*/  @!UP1 UTMALDG.3D [UR16], [UR14], desc[UR10] ;  /* 0x00000a100e0095b4 */ /* 0x0003e20008011000 */
[----:B------:R1:W-:Y:S02]  /*56a0*/  @!P4 SYNCS.ARRIVE.TRANS64.RED.A0TR RZ, [UR7+0x220], R20 ;  /* 0x00022014ffffc9a7 */ /* 0x0003e40008300407 */
[----:B-1----:R-:W-:Y:S01]  /*56b0*/  @!P1 ISETP.NE.AND P2, PT, R3, 0x1, PT ;  /* 0x000000010300980c */ /* 0x002fe20003f45270 */
[C---:B---3--:R-:W-:Y:S01]  /*56c0*/  @!P1 IMAD.HI.U32 R14, R13.reuse, R14, RZ ;  /* 0x0000000e0d0e9227 */ /* 0x048fe200078e00ff */
[----:B-----5:R-:W-:Y:S03]  /*56d0*/  @!P1 ISETP.NE.AND P0, PT, R10, 0x1, PT ;  /* 0x000000010a00980c */ /* 0x020fe60003f05270 */
[C---:B------:R-:W-:Y:S01]  /*56e0*/  @!P1 IMAD.HI.U32 R11, R8.reuse, R11, RZ ;  /* 0x0000000b080b9227 */ /* 0x040fe200078e00ff */
[----:B------:R-:W-:Y:S04]  /*56f0*/  @!P1 SHF.R.U32.HI R14, RZ, R15, R14 ;  /* 0x0000000fff0e9219 */ /* 0x000fe8000001160e */
[----:B--2---:R-:W-:Y:S01]  /*5700*/  @!P1 SHF.R.U32.HI R9, RZ, R0, R11 ;  /* 0x00000000ff099219 */ /* 0x004fe2000001160b */
[----:B------:R-:W-:Y:S01]  /*5710*/  SYNCS.ARRIVE.TRANS64.RED.A1T0 RZ, [UR8], RZ ;  /* 0x000000ffffff79a7 */ /* 0x000fe20008100408 */
[----:B------:R-:W-:Y:S02]  /*5720*/  @!P1 SEL R14, R13, R14, !P2 ;  /* 0x0000000e0d0e9207 */ /* 0x000fe40005000000 */
[----:B------:R-:W-:Y:S01]  /*5730*/  @!P1 SEL R9, R8, R9, !P0 ;  /* 0x0000000908099207 */ /* 0x000fe20004000000 */
[----:B------:R-:W1:Y:S04]  /*5740*/  SYNCS.PHASECHK.TRANS64.TRYWAIT P5, [UR7+0x238], R12 ;  /* 0x0002380cff0075a7 */ /* 0x000e6800080a1107 */
[----:B------:R-:W-:Y:S02]  /*5750*/  @!P1 IMAD.IADD R0, R9, 0x1, -R14 ;  /* 0x0000000109009824 */ /* 0x000fe400078e0a0e */
[----:B------:R-:W-:Y:S02]  /*5760*/  @!P1 IMAD.IADD R9, R14, 0x1, -R9 ;  /* 0x000000010e099824 */ /* 0x000fe400078e0a09 */
[----:B------:R-:W-:Y:S02]  /*5770*/  @!P1 IMAD R13, R0, R3, R13 ;  /* 0x00000003000d9224 */ /* 0x000fe400078e020d */
[----:B------:R-:W-:Y:S01]  /*5780*/  @!P1 IMAD R8, R9, R10, R8 ;  /* 0x0000000a09089224 */ /* 0x000fe200078e0208 */
[----:B-1----:R-:W-:Y:S06]  /*5790*/  @!P5 BRA `(.L_x_106) ;  /* 0x000000400010d947 */ /* 0x002fec0003800000 */
.L_x_228:
[----:B-1----:R-:W-:Y:S01]  /*57a0*/  @!P4 IADD3 R3, P0, PT, R32, 0x580, RZ ;  /* 0x000005802003c810 */ /* 0x002fe20007f1e0ff */
[----:B------:R-:W-:Y:S01]  /*57b0*/  VOTEU.ALL UP1, P4 ;  /* 0x0000000000ff7886 */ /* 0x000fe20002020000 */
[----:B------:R-:W-:Y:S01]  /*57c0*/  UMOV UR20, 0x0 ;  /* 0x0000000000147882 */ /* 0x000fe20000000000 */
[----:B------:R-:W-:Y:S01]  /*57d0*/  UMOV UR21, 0x10000000 ;  /* 0x1000000000157882 */ /* 0x000fe20000000000 */
[----:B------:R-:W-:Y:S01]  /*57e0*/  @!P4 R2UR UR9, R3 ;  /* 0x000000000309c2ca */ /* 0x000fe200000e0000 */
[----:B------:R-:W-:Y:S01]  /*57f0*/  @!P4 IMAD.X R0, RZ, RZ, R33, P0 ;  /* 0x000000ffff00c224 */ /* 0x000fe200000e0621 */
[----:B------:R-:W-:Y:S01]  /*5800*/  @!UP1 UIADD3 UR10, UPT, UPT, UR18, 0x40, URZ ;  /* 0x00000040120a9890 */ /* 0x000fe2000fffe0ff */
[----:B------:R-:W-:Y:S01]  /*5810*/  ISETP.NE.AND P0, PT, R30, 0x2, PT ;  /* 0x000000021e00780c */ /* 0x000fe20003f05270 */
[----:B------:R-:W-:Y:S01]  /*5820*/  UMOV UR11, UR19 ;  /* 0x00000013000b7c82 */ /* 0x000fe20008000000 */
[----:B------:R-:W-:Y:S01]  /*5830*/  UMOV UR12, UR36 ;  /* 0x00000024000c7c82 */ /* 0x000fe20008000000 */
[----:B------:R-:W-:Y:S01]  /*5840*/  @!P4 R2UR UR8, R0 ;  /* 0x000000000008c2ca */ /* 0x000fe200000e0000 */
[----:B------:R-:W-:Y:S01]  /*5850*/  IMAD.IADD R20, R8, 0x1, R94 ;  /* 0x0000000108147824 */ /* 0x000fe200078e025e */
[----:B------:R-:W-:Y:S01]  /*5860*/  @P3 R2UR UR36, R28 ;  /* 0x000000001c2432ca */ /* 0x000fe200000e0000 */
[----:B------:R-:W-:Y:S01]  /*5870*/  IMAD.IADD R21, R13, 0x1, R96 ;  /* 0x000000010d157824 */ /* 0x000fe200078e0260 */
[----:B------:R-:W-:Y:S02]  /*5880*/  SEL R0, RZ, 0x1, P0 ;  /* 0x00000001ff007807 */ /* 0x000fe40000000000 */
[----:B------:R-:W-:Y:S01]  /*5890*/  LOP3.LUT R31, R31, 0x1, RZ, 0x3c, !PT ;  /* 0x000000011f1f7812 */ /* 0x000fe200078e3cff */
[----:B------:R-:W-:Y:S01]  /*58a0*/  IMAD.U32 R10, RZ, RZ, UR9 ;  /* 0x00000009ff0a7e24 */ /* 0x000fe2000f8e00ff */
[----:B------:R-:W-:Y:S01]  /*58b0*/  @!UP1 UIADD3 UR9, UPT, UPT, UR7, 0x228, URZ ;  /* 0x0000022807099890 */ /* 0x000fe2000fffe0ff */
[----:B------:R-:W-:Y:S02]  /*58c0*/  LOP3.LUT R29, R29, R0, RZ, 0x3c, !PT ;  /* 0x000000001d1d7212 */ /* 0x000fe400078e3cff */
[----:B------:R-:W-:Y:S02]  /*58d0*/  SEL R30, R30, RZ, P0 ;  /* 0x000000ff1e1e7207 */ /* 0x000fe40000000000 */
[----:B------:R-:W-:Y:S01]  /*58e0*/  IMAD.U32 R11, RZ, RZ, UR8 ;  /* 0x00000008ff0b7e24 */ /* 0x000fe2000f8e00ff */
[----:B------:R-:W-:Y:S01]  /*58f0*/  @!P4 R2UR UR14, R10 ;  /* 0x000000000a0ec2ca */ /* 0x000fe200000e0000 */
[----:B------:R-:W-:Y:S01]  /*5900*/  @!UP1 UIADD3 UR8, UPT, UPT, UR7, 0x1400, URZ ;  /* 0x0000140007089890 */ /* 0x000fe2000fffe0ff */
[----:B------:R-:W-:Y:S02]  /*5910*/  VOTEU.ALL UP1, P4 ;  /* 0x0000000000ff7886 */ /* 0x000fe40002020000 */
[----:B------:R-:W-:Y:S11]  /*5920*/  @!P4 R2UR UR15, R11 ;  /* 0x000000000b0fc2ca */ /* 0x000ff600000e0000 */
[----:B------:R-:W-:Y:S02]  /*5930*/  @!UPT UIADD3 URZ, UPT, UPT, URZ, URZ, URZ ;  /* 0x000000fffffff290 */ /* 0x000fe4000fffe0ff */
[----:B------:R2:W-:Y:S01]  /*5940*/  @!UP1 UTMALDG.3D [UR8], [UR14], desc[UR20] ;  /* 0x000014080e0095b4 */ /* 0x0005e20008011000 */
[----:B------:R2:W-:Y:S01]  /*5950*/  @!P4 SYNCS.ARRIVE.TRANS64.RED.A0TR RZ, [UR7+0x228], R23 ;  /* 0x00022817ffffc9a7 */ /* 0x0005e20008300407 */
[----:B------:R-:W-:Y:S01]  /*5960*/  UPLOP3.LUT UP1, UPT, UPT, UPT, UPT, 0x80, 0x8 ;  /* 0x000000000008789c */ /* 0x000fe20003f2f070 */
[----:B------:R-:W-:Y:S01]  /*5970*/  SYNCS.ARRIVE.TRANS64.RED.A1T0 RZ, [UR13], RZ ;  /* 0x000000ffffff79a7 */ /* 0x000fe2000810040d */
[----:B------:R-:W-:Y:S09]  /*5980*/  @P3 BRA `(.L_x_107) ;  /* 0xfffffff400503947 */ /* 0x000ff2000383ffff */
[----:B------:R-:W-:-:S04]  /*5990*/  SHF.L.U32 R3, R31, 0x1f, RZ ;  /* 0x0000001f1f037819 */ /* 0x000fc800000006ff */
[----:B------:R-:W1:Y:S02]  /*59a0*/  SYNCS.PHASECHK.TRANS64.TRYWAIT P0, [UR7+0x230], R3 ;  /* 0x00023003ff0075a7 */ /* 0x000e640008001107 */
[----:B-1----:R-:W-:Y:S05]  /*59b0*/  @!P0 BRA `(.L_x_108) ;  /* 0x0000003c00a08947 */ /* 0x002fea0003800000 */
.L_x_230:
[----:B-1----:R-:W-:-:S07]  /*59c0*/  MOV R0, UR7 ;  /* 0x0000000700007c02 */ /* 0x002fce0008000f00 */
.L_x_109:
[----:B-1----:R-:W-:-:S04]  /*59d0*/  SHF.L.U32 R3, R31, 0x1f, RZ ;  /* 0x0000001f1f037819 */ /* 0x002fc800000006ff */
[----:B------:R1:W3:Y:S03]  /*59e0*/  SYNCS.PHASECHK.TRANS64.TRYWAIT P0, [R0+URZ+0x238], R3 ;  /* 0x00023803000075a7 */ /* 0x0002e600080011ff */
[----:B---3--:R-:W-:Y:S05]  /*59f0*/  @!P0 NANOSLEEP.SYNCS 0x989680 ;  /* 0x009896800000895d */ /* 0x008fea0003900000 */
[----:B------:R-:W3:Y:S02]  /*5a00*/  @!P0 SYNCS.PHASECHK.TRANS64 P0, [R0+URZ+0x238], R3 ;  /* 0x00023803000085a7 */ /* 0x000ee400080010ff */
[----:B--23--:R-:W-:Y:S05]  /*5a10*/  @P0 EXIT ;  /* 0x000000000000094d */ /* 0x00cfea0003800000 */
[----:B------:R-:W-:Y:S05]  /*5a20*/  BRA `(.L_x_109) ;  /* 0xfffffffc00e87947 */ /* 0x000fea000383ffff */
.L_x_98:
[----:B------:R-:W-:-:S06]  /*5a30*/  UISETP.GE.AND UP1, UPT, UR8, 0x4, UPT ;  /* 0x000000040800788c */ /* 0x000fcc000bf26270 */
[----:B------:R-:W-:-:S13]  /*5a40*/  PLOP3.LUT P0, PT, PT, PT, UP1, 0x80, 0x8 ;  /* 0x000000000008781c */ /* 0x000fda0003f0f018 */
[----:B------:R-:W-:Y:S05]  /*5a50*/  @!P0 EXIT ;  /* 0x000000000000894d */ /* 0x000fea0003800000 */
[----:B------:R-:W-:Y:S01]  /*5a60*/  BAR.SYNC.DEFER_BLOCKING 0x6, 0xa0 ;  /* 0x0182800000007b1d */ /* 0x000fe20000010000 */
[C---:B------:R-:W-:Y:S01]  /*5a70*/  IMAD.SHL.U32 R7, R108.reuse, 0x40, RZ ;  /* 0x000000406c077824 */ /* 0x040fe200078e00ff */
[C---:B------:R-:W-:Y:S01]  /*5a80*/  LOP3.LUT R110, R108.reuse, 0x60, RZ, 0xc0, !PT ;  /* 0x000000606c6e7812 */ /* 0x040fe200078ec0ff */
[C---:B------:R-:W-:Y:S01]  /*5a90*/  IMAD.SHL.U32 R100, R108.reuse, 0x20, RZ ;  /* 0x000000206c647824 */ /* 0x040fe200078e00ff */
[----:B------:R-:W-:Y:S01]  /*5aa0*/  CS2R R106, SRZ ;  /* 0x00000000006a7805 */ /* 0x000fe2000001ff00 */
[C---:B------:R-:W-:Y:S01]  /*5ab0*/  IMAD.SHL.U32 R0, R108.reuse, 0x2, RZ ;  /* 0x000000026c007824 */ /* 0x040fe200078e00ff */
[----:B------:R-:W-:Y:S02]  /*5ac0*/  UMOV UR49, 0x400 ;  /* 0x0000040000317882 */ /* 0x000fe40000000000 */
[----:B------:R-:W1:Y:S01]  /*5ad0*/  LDC R99, c[0x0][0x370] ;  /* 0x0000dc00ff637b82 */ /* 0x000e620000000800 */
[----:B------:R-:W-:Y:S01]  /*5ae0*/  ULEA UR49, UR37, UR49, 0x18 ;  /* 0x0000003125317291 */ /* 0x000fe2000f8ec0ff */
[----:B------:R-:W-:Y:S01]  /*5af0*/  LOP3.LUT R5, R7, 0x180, RZ, 0xc0, !PT ;  /* 0x0000018007057812 */ /* 0x000fe200078ec0ff */
[----:B------:R-:W-:Y:S01]  /*5b00*/  IMAD.U32 R46, R108, 0x10000, RZ ;  /* 0x000100006c2e7824 */ /* 0x000fe200078e00ff */
[----:B------:R-:W-:Y:S01]  /*5b10*/  LOP3.LUT R100, R100, 0xc00, RZ, 0xc0, !PT ;  /* 0x00000c0064647812 */ /* 0x000fe200078ec0ff */
[----:B------:R-:W-:Y:S01]  /*5b20*/  UIADD3 UR4, UPT, UPT, UR49, 0x2400, URZ ;  /* 0x0000240031047890 */ /* 0x000fe2000fffe0ff */
[----:B------:R-:W-:Y:S01]  /*5b30*/  LOP3.LUT R0, R5, 0x20, R0, 0xf8, !PT ;  /* 0x0000002005007812 */ /* 0x000fe200078ef800 */
[----:B------:R-:W-:Y:S01]  /*5b40*/  IMAD.SHL.U32 R5, R108, 0x8, RZ ;  /* 0x000000086c057824 */ /* 0x000fe200078e00ff */
[----:B------:R-:W2:Y:S01]  /*5b50*/  LDC R42, c[0x0][0xb0c] ;  /* 0x0002c300ff2a7b82 */ /* 0x000ea20000000800 */
[----:B------:R-:W-:Y:S01]  /*5b60*/  LOP3.LUT R100, R100, 0x40, R7, 0xf8, !PT ;  /* 0x0000004064647812 */ /* 0x000fe200078ef807 */
[----:B------:R-:W-:Y:S01]  /*5b70*/  IMAD.MOV.U32 R44, RZ, RZ, RZ ;  /* 0x000000ffff2c7224 */ /* 0x000fe200078e00ff */
[----:B------:R-:W-:Y:S01]  /*5b80*/  LOP3.LUT R46, R46, 0x600000, RZ, 0xc0, !PT ;  /* 0x006000002e2e7812 */ /* 0x000fe200078ec0ff */
[----:B------:R-:W-:Y:S01]  /*5b90*/  IMAD.MOV.U32 R112, RZ, RZ, RZ ;  /* 0x000000ffff707224 */ /* 0x000fe200078e00ff */
[----:B------:R-:W-:-:S02]  /*5ba0*/  LOP3.LUT R108, R108, 0x2, RZ, 0xc0, !PT ;  /* 0x000000026c6c7812 */ /* 0x000fc400078ec0ff */
[----:B------:R-:W-:Y:S02]  /*5bb0*/  CS2R R104, SRZ ;  /* 0x0000000000687805 */ /* 0x000fe4000001ff00 */
[----:B------:R-:W-:Y:S01]  /*5bc0*/  LOP3.LUT R5, R0, 0x30, R5, 0x78, !PT ;  /* 0x0000003000057812 */ /* 0x000fe200078e7805 */
[----:B------:R-:W4:Y:S01]  /*5bd0*/  LDC R97, c[0x0][0xb20] ;  /* 0x0002c800ff617b82 */ /* 0x000f220000000800 */
[----:B------:R-:W3:Y:S01]  /*5be0*/  LDS R3, [UR49+0x300] ;  /* 0x00030031ff037984 */ /* 0x000ee20008000800 */
[----:B------:R-:W-:Y:S01]  /*5bf0*/  LOP3.LUT R100, R100, 0x200, R7, 0xf8, !PT ;  /* 0x0000020064647812 */ /* 0x000fe200078ef807 */
[----:B------:R-:W-:Y:S01]  /*5c00*/  IMAD.MOV R102, RZ, RZ, -R108 ;  /* 0x000000ffff667224 */ /* 0x000fe200078e0a6c */
[----:B------:R-:W1:Y:S01]  /*5c10*/  LDCU.64 UR52, c[0x0][0x348] ;  /* 0x00006900ff3477ac */ /* 0x000e620008000a00 */
[----:B------:R-:W-:Y:S01]  /*5c20*/  IMAD.U32 R109, RZ, RZ, UR4 ;  /* 0x00000004ff6d7e24 */ /* 0x000fe2000f8e00ff */
[----:B------:R-:W-:Y:S02]  /*5c30*/  LOP3.LUT R100, R100, R5, RZ, 0xfc, !PT ;  /* 0x0000000564647212 */ /* 0x000fe400078efcff */
[----:B------:R-:W1:Y:S01]  /*5c40*/  LDC R41, c[0x0][0xb30] ;  /* 0x0002cc00ff297b82 */ /* 0x000e620000000800 */
[----:B------:R-:W1:Y:S01]  /*5c50*/  LDCU.64 UR38, c[0x0][0x888] ;  /* 0x00011100ff2677ac */ /* 0x000e620008000a00 */
[----:B------:R-:W1:Y:S06]  /*5c60*/  LDCU.64 UR44, c[0x0][0x890] ;  /* 0x00011200ff2c77ac */ /* 0x000e6c0008000a00 */
[----:B------:R-:W1:Y:S01]  /*5c70*/  LDC.64 R92, c[0x0][0xb10] ;  /* 0x0002c400ff5c7b82 */ /* 0x000e620000000a00 */
[----:B------:R-:W-:-:S07]  /*5c80*/  UIADD3 UR48, UPT, UPT, UR49, 0x400, URZ ;  /* 0x0000040031307890 */ /* 0x000fce000fffe0ff */
[----:B------:R-:W1:Y:S08]  /*5c90*/  LDC.64 R38, c[0x0][0xb18] ;  /* 0x0002c600ff267b82 */ /* 0x000e700000000a00 */
[----:B------:R-:W1:Y:S08]  /*5ca0*/  LDC.64 R36, c[0x0][0xb28] ;  /* 0x0002ca00ff247b82 */ /* 0x000e700000000a00 */
[----:B------:R-:W1:Y:S01]  /*5cb0*/  LDC.64 R90, c[0x0][0x8b0] ;  /* 0x00022c00ff5a7b82 */ /* 0x000e620000000a00 */
[----:B---3--:R-:W-:-:S07]  /*5cc0*/  IMAD.IADD R46, R3, 0x1, R46 ;  /* 0x00000001032e7824 */ /* 0x008fce00078e022e */
[----:B------:R-:W3:Y:S08]  /*5cd0*/  LDC.64 R88, c[0x0][0x8a8] ;  /* 0x00022a00ff587b82 */ /* 0x000ef00000000a00 */
[----:B--2-4-:R-:W1:Y:S02]  /*5ce0*/  LDC R98, c[0x0][0x374] ;  /* 0x0000dd00ff627b82 */ /* 0x014e640000000800 */
.L_x_135:
[----:B------:R-:W-:Y:S02]  /*5cf0*/  LEA R0, R112, UR49, 0x3 ;  /* 0x0000003170007c11 */ /* 0x000fe4000f8e18ff */
[----:B------:R-:W-:Y:S02]  /*5d00*/  SHF.L.U32 R3, R106, 0x1f, RZ ;  /* 0x0000001f6a037819 */ /* 0x000fe400000006ff */
[----:B------:R-:W-:Y:S02]  /*5d10*/  LEA R16, R112, UR49, 0x4 ;  /* 0x0000003170107c11 */ /* 0x000fe4000f8e20ff */
[----:B------:R-:W2:Y:S02]  /*5d20*/  SYNCS.PHASECHK.TRANS64.TRYWAIT P0, [R0+URZ+0x250], R3 ;  /* 0x00025003000075a7 */ /* 0x000ea400080011ff */
[----:B-12---:R-:W-:Y:S05]  /*5d30*/  @!P0 BRA `(.L_x_110) ;  /* 0x0000003800d88947 */ /* 0x006fea0003800000 */
.L_x_231:
[----:B------:R-:W4:Y:S01]  /*5d40*/  LDC.64 R12, c[0x0][0xb10] ;  /* 0x0002c400ff0c7b82 */ /* 0x000f220000000a00 */
[----:B------:R-:W3:Y:S01]  /*5d50*/  LDS.128 R16, [R16+0x2e0] ;  /* 0x0002e00010107984 */ /* 0x000ee20000000c00 */
[----:B-1----:R-:W-:Y:S01]  /*5d60*/  ISETP.NE.AND P1, PT, R41, 0x1, PT ;  /* 0x000000012900780c */ /* 0x002fe20003f25270 */
[----:B--2---:R-:W-:Y:S01]  /*5d70*/  VIADD R0, R0, 0x260 ;  /* 0x0000026000007836 */ /* 0x004fe20000000000 */
[----:B------:R-:W-:Y:S04]  /*5d80*/  ISETP.GE.AND P0, PT, R40, 0x1, PT ;  /* 0x000000012800780c */ /* 0x000fe80003f06270 */
[----:B------:R-:W1:Y:S01]  /*5d90*/  LDC.64 R10, c[0x0][0xb18] ;  /* 0x0002c600ff0a7b82 */ /* 0x000e620000000a00 */
[----:B------:R-:W-:Y:S01]  /*5da0*/  PRMT R0, RZ, 0x654, R0 ;  /* 0x00000654ff007816 */ /* 0x000fe20000000000 */
[----:B------:R-:W-:Y:S01]  /*5db0*/  @!PT LDS RZ, [RZ] ;  /* 0x00000000fffff984 */ /* 0x000fe20000000800 */
[----:B------:R-:W-:Y:S01]  /*5dc0*/  @!PT LDS RZ, [RZ] ;  /* 0x00000000fffff984 */ /* 0x000fe20000000800 */
[----:B------:R-:W-:Y:S01]  /*5dd0*/  @!PT LDS RZ, [RZ] ;  /* 0x00000000fffff984 */ /* 0x000fe20000000800 */
[----:B------:R-:W-:Y:S01]  /*5de0*/  @!PT LDS RZ, [RZ] ;  /* 0x00000000fffff984 */ /* 0x000fe20000000800 */
[----:B------:R2:W-:Y:S06]  /*5df0*/  MEMBAR.ALL.CTA ;  /* 0x0000000000007992 */ /* 0x0005ec0000008000 */
[----:B--2---:R-:W2:Y:S01]  /*5e00*/  FENCE.VIEW.ASYNC.S ;  /* 0x00000000000073c6 */ /* 0x004ea20000000000 */
[----:B------:R-:W1:Y:S08]  /*5e10*/  @!P1 LDC R14, c[0x0][0xb20] ;  /* 0x0002c800ff0e9b82 */ /* 0x000e700000000800 */
[----:B------:R-:W1:Y:S01]  /*5e20*/  @!P1 LDC R9, c[0x0][0xb0c] ;  /* 0x0002c300ff099b82 */ /* 0x000e620000000800 */
[----:B--2---:R2:W-:Y:S01]  /*5e30*/  SYNCS.ARRIVE.TRANS64.RED.A1T0 RZ, [R0+URZ], RZ ;  /* 0x000000ff00ff79a7 */ /* 0x0045e200081004ff */
[----:B---3--:R-:W-:Y:S04]  /*5e40*/  LOP3.LUT P4, RZ, R18, 0x1, RZ, 0xc0, !PT ;  /* 0x0000000112ff7812 */ /* 0x008fe8000788c0ff */
[----:B------:R-:W-:Y:S09]  /*5e50*/  P2R R111, PR, RZ, 0x10 ;  /* 0x00000010ff6f7803 */ /* 0x000ff20000000000 */
[----:B------:R-:W-:Y:S02]  /*5e60*/  @P4 MOV R45, R16 ;  /* 0x00000010002d4202 */ /* 0x000fe40000000f00 */
[----:B------:R-:W-:Y:S01]  /*5e70*/  @P4 LOP3.LUT R43, R17, 0xffff, RZ, 0xc0, !PT ;  /* 0x0000ffff112b4812 */ /* 0x000fe200078ec0ff */
[----:B--2-4-:R-:W-:Y:S06]  /*5e80*/  @!P0 BRA `(.L_x_111) ;  /* 0x0000000000a48947 */ /* 0x014fec0003800000 */
[----:B------:R-:W-:Y:S01]  /*5e90*/  IMAD.HI.U32 R24, R98, R39, RZ ;  /* 0x0000002762187227 */ /* 0x000fe200078e00ff */
[----:B------:R-:W-:Y:S02]  /*5ea0*/  ISETP.NE.AND P0, PT, R38, 0x1, PT ;  /* 0x000000012600780c */ /* 0x000fe40003f05270 */
[----:B------:R-:W-:Y:S01]  /*5eb0*/  ISETP.NE.AND P2, PT, R40, 0x1, PT ;  /* 0x000000012800780c */ /* 0x000fe20003f45270 */
[-C--:B------:R-:W-:Y:S01]  /*5ec0*/  IMAD.HI.U32 R22, R99, R92.reuse, RZ ;  /* 0x0000005c63167227 */ /* 0x080fe200078e00ff */
[----:B------:R-:W-:Y:S02]  /*5ed0*/  SHF.R.U32.HI R23, RZ, R97, R24 ;  /* 0x00000061ff177219 */ /* 0x000fe40000011618 */
[----:B------:R-:W-:Y:S01]  /*5ee0*/  ISETP.NE.AND P3, PT, R42, 0x1, PT ;  /* 0x000000012a00780c */ /* 0x000fe20003f65270 */
[----:B------:R-:W-:Y:S01]  /*5ef0*/  IMAD.HI.U32 R28, R43, R39, RZ ;  /* 0x000000272b1c7227 */ /* 0x000fe200078e00ff */
[----:B------:R-:W-:Y:S02]  /*5f00*/  SHF.R.U32.HI R22, RZ, R93, R22 ;  /* 0x0000005dff167219 */ /* 0x000fe40000011616 */
[----:B------:R-:W-:Y:S01]  /*5f10*/  SEL R3, R98, R23, !P0 ;  /* 0x0000001762037207 */ /* 0x000fe20004000000 */
[----:B------:R-:W-:Y:S01]  /*5f20*/  IMAD.HI.U32 R26, R45, R92, RZ ;  /* 0x0000005c2d1a7227 */ /* 0x000fe200078e00ff */
[----:B------:R-:W-:Y:S03]  /*5f30*/  SEL R7, R99, R22, !P3 ;  /* 0x0000001663077207 */ /* 0x000fe60005800000 */
[-C--:B------:R-:W-:Y:S01]  /*5f40*/  IMAD.HI.U32 R22, R3, R36.reuse, RZ ;  /* 0x0000002403167227 */ /* 0x080fe200078e00ff */
[----:B------:R-:W-:Y:S03]  /*5f50*/  SHF.R.U32.HI R26, RZ, R93, R26 ;  /* 0x0000005dff1a7219 */ /* 0x000fe6000001161a */
[----:B------:R-:W-:Y:S01]  /*5f60*/  IMAD.HI.U32 R24, R7, R36, RZ ;  /* 0x0000002407187227 */ /* 0x000fe200078e00ff */
[----:B------:R-:W-:Y:S02]  /*5f70*/  @P2 SHF.R.U32.HI R3, RZ, R37, R22 ;  /* 0x00000025ff032219 */ /* 0x000fe40000011616 */
[----:B------:R-:W-:Y:S02]  /*5f80*/  SHF.R.U32.HI R22, RZ, R97, R28 ;  /* 0x00000061ff167219 */ /* 0x000fe4000001161c */
[----:B------:R-:W-:Y:S01]  /*5f90*/  @P2 SHF.R.U32.HI R7, RZ, R37, R24 ;  /* 0x00000025ff072219 */ /* 0x000fe20000011618 */
[C---:B------:R-:W-:Y:S01]  /*5fa0*/  IMAD R2, R40.reuse, R3, RZ ;  /* 0x0000000328027224 */ /* 0x040fe200078e02ff */
[----:B------:R-:W-:Y:S02]  /*5fb0*/  SEL R5, R43, R22, !P0 ;  /* 0x000000162b057207 */ /* 0x000fe40004000000 */
[----:B------:R-:W-:Y:S01]  /*5fc0*/  SEL R3, R45, R26, !P3 ;  /* 0x0000001a2d037207 */ /* 0x000fe20005800000 */
[----:B------:R-:W-:Y:S01]  /*5fd0*/  IMAD R4, R40, R7, RZ ;  /* 0x0000000728047224 */ /* 0x000fe200078e02ff */
[C---:B------:R-:W-:Y:S01]  /*5fe0*/  ISETP.GE.AND P0, PT, R5.reuse, R2, PT ;  /* 0x000000020500720c */ /* 0x040fe20003f06270 */
[----:B------:R-:W-:Y:S03]  /*5ff0*/  IMAD.HI.U32 R6, R5, R36, RZ ;  /* 0x0000002405067227 */ /* 0x000fe600078e00ff */
[----:B------:R-:W-:Y:S01]  /*6000*/  ISETP.GE.OR P0, PT, R3, R4, P0 ;  /* 0x000000040300720c */ /* 0x000fe20000706670 */
[----:B------:R-:W-:Y:S01]  /*6010*/  IMAD.MOV R4, RZ, RZ, -R3 ;  /* 0x000000ffff047224 */ /* 0x000fe200078e0a03 */
[-C--:B------:R-:W-:Y:S03]  /*6020*/  SHF.R.U32.HI R6, RZ, R37.reuse, R6 ;  /* 0x00000025ff067219 */ /* 0x080fe60000011606 */
[----:B------:R-:W-:Y:S01]  /*6030*/  IMAD R45, R42, R4, R45 ;  /* 0x000000042a2d7224 */ /* 0x000fe200078e022d */
[----:B------:R-:W-:Y:S05]  /*6040*/  SEL R15, R5, R6, !P2 ;  /* 0x00000006050f7207 */ /* 0x000fea0005000000 */
[----:B------:R-:W-:Y:S02]  /*6050*/  IMAD.MOV R6, RZ, RZ, -R15 ;  /* 0x000000ffff067224 */ /* 0x000fe400078e0a0f */
[C---:B------:R-:W-:Y:S04]  /*6060*/  @!P0 IMAD.HI.U32 R2, R3.reuse, R36, RZ ;  /* 0x0000002403028227 */ /* 0x040fe800078e00ff */
[----:B------:R-:W-:Y:S01]  /*6070*/  IMAD R6, R40, R6, R5 ;  /* 0x0000000628067224 */ /* 0x000fe200078e0205 */
[----:B------:R-:W-:Y:S04]  /*6080*/  @!P0 SHF.R.U32.HI R2, RZ, R37, R2 ;  /* 0x00000025ff028219 */ /* 0x000fe80000011602 */
[----:B------:R-:W-:Y:S02]  /*6090*/  @!P0 SEL R0, R3, R2, !P2 ;  /* 0x0000000203008207 */ /* 0x000fe40005000000 */
[----:B------:R-:W-:Y:S02]  /*60a0*/  IADD3 R2, PT, PT, -R5, RZ, RZ ;  /* 0x000000ff05027210 */ /* 0x000fe40007ffe1ff */
[----:B------:R-:W-:Y:S01]  /*60b0*/  @!P0 IADD3 R8, PT, PT, R15, -R0, RZ ;  /* 0x800000000f088210 */ /* 0x000fe20007ffe0ff */
[----:B------:R-:W-:Y:S02]  /*60c0*/  @!P0 IMAD R0, R7, R6, R0 ;  /* 0x0000000607008224 */ /* 0x000fe400078e0200 */
[----:B------:R-:W-:Y:S02]  /*60d0*/  IMAD R43, R38, R2, R43 ;  /* 0x00000002262b7224 */ /* 0x000fe400078e022b */
[----:B------:R-:W-:Y:S02]  /*60e0*/  @!P0 IMAD R5, R8, R40, R3 ;  /* 0x0000002808058224 */ /* 0x000fe400078e0203 */
[----:B------:R-:W-:Y:S04]  /*60f0*/  @!P0 IMAD.MOV.U32 R3, RZ, RZ, R0 ;  /* 0x000000ffff038224 */ /* 0x000fe800078e0000 */
[----:B------:R-:W-:Y:S02]  /*6100*/  IMAD R45, R3, R42, R45 ;  /* 0x0000002a032d7224 */ /* 0x000fe400078e022d */
[----:B------:R-:W-:Y:S07]  /*6110*/  IMAD R43, R5, R38, R43 ;  /* 0x00000026052b7224 */ /* 0x000fee00078e022b */
.L_x_111:
[----:B-1----:R-:W-:Y:S01]  /*6120*/  @!P1 ISETP.NE.AND P0, PT, R10, 0x1, PT ;  /* 0x000000010a00980c */ /* 0x002fe20003f05270 */
[----:B------:R-:W-:Y:S01]  /*6130*/  @!P1 IMAD.HI.U32 R0, R45, R12, RZ ;  /* 0x0000000c2d009227 */ /* 0x000fe200078e00ff */
[----:B------:R-:W-:Y:S01]  /*6140*/  @!P1 ISETP.NE.AND P2, PT, R9, 0x1, PT ;  /* 0x000000010900980c */ /* 0x000fe20003f45270 */
[----:B------:R-:W-:Y:S01]  /*6150*/  ULOP3.LUT UP0, URZ, UR48, 0x1b0, URZ, 0xc0, !UPT ;  /* 0x000001b030ff7892 */ /* 0x000fe2000f80c0ff */
[----:B------:R-:W-:Y:S01]  /*6160*/  R2UR UR42, R21 ;  /* 0x00000000152a72ca */ /* 0x000fe200000e0000 */
[----:B------:R-:W-:Y:S01]  /*6170*/  @!P1 IMAD.HI.U32 R3, R43, R11, RZ ;  /* 0x0000000b2b039227 */ /* 0x000fe200078e00ff */
[----:B------:R-:W-:Y:S02]  /*6180*/  @!P1 SHF.R.U32.HI R0, RZ, R13, R0 ;  /* 0x0000000dff009219 */ /* 0x000fe40000011600 */
[----:B------:R-:W-:Y:S01]  /*6190*/  R2UR UR41, R20 ;  /* 0x00000000142972ca */ /* 0x000fe200000e0000 */
[----:B------:R-:W-:Y:S01]  /*61a0*/  VIADD R112, R112, 0x1 ;  /* 0x0000000170707836 */ /* 0x000fe20000000000 */
[----:B------:R-:W-:Y:S02]  /*61b0*/  @!P1 SHF.R.U32.HI R2, RZ, R14, R3 ;  /* 0x0000000eff029219 */ /* 0x000fe40000011603 */
[----:B------:R-:W-:Y:S02]  /*61c0*/  @!P1 SEL R3, R45, R0, !P2 ;  /* 0x000000002d039207 */ /* 0x000fe40005000000 */
[----:B------:R-:W-:Y:S02]  /*61d0*/  @!P1 SEL R2, R43, R2, !P0 ;  /* 0x000000022b029207 */ /* 0x000fe40004000000 */
[----:B------:R-:W-:Y:S01]  /*61e0*/  @P4 SHF.R.U32.HI R103, RZ, 0x10, R17 ;  /* 0x00000010ff674819 */ /* 0x000fe20000011611 */
[----:B------:R-:W-:Y:S02]  /*61f0*/  USHF.L.U32 UR42, UR42, 0x6, URZ ;  /* 0x000000062a2a7899 */ /* 0x000fe400080006ff */
[----:B------:R-:W-:Y:S02]  /*6200*/  @!P1 IMAD.IADD R0, R2, 0x1, -R3 ;  /* 0x0000000102009824 */ /* 0x000fe400078e0a03 */
[----:B------:R-:W-:Y:S01]  /*6210*/  @!P1 IMAD.IADD R2, R3, 0x1, -R2 ;  /* 0x0000000103029824 */ /* 0x000fe200078e0a02 */
[----:B------:R-:W-:Y:S01]  /*6220*/  USHF.L.U32 UR41, UR41, 0x7, URZ ;  /* 0x0000000729297899 */ /* 0x000fe200080006ff */
[----:B------:R-:W-:Y:S02]  /*6230*/  @!P1 IMAD R45, R0, R9, R45 ;  /* 0x00000009002d9224 */ /* 0x000fe400078e022d */
[----:B------:R-:W-:Y:S01]  /*6240*/  @!P1 IMAD R43, R2, R10, R43 ;  /* 0x0000000a022b9224 */ /* 0x000fe200078e022b */
[----:B------:R-:W-:Y:S08]  /*6250*/  BRA.U !UP0, `(.L_x_112) ;  /* 0x0000000108407547 */ /* 0x000ff0000b800000 */
[----:B------:R-:W1:Y:S01]  /*6260*/  LDCU.64 UR8, c[0x4][0x80] ;  /* 0x01001000ff0877ac */ /* 0x000e620008000a00 */
[----:B------:R-:W-:Y:S01]  /*6270*/  MOV R3, 0x0 ;  /* 0x0000000000037802 */ /* 0x000fe20000000f00 */
[----:B------:R-:W-:Y:S02]  /*6280*/  HFMA2 R12, -RZ, RZ, 0, 5.9604644775390625e-08 ;  /* 0x00000001ff0c7431 */ /* 0x000fe400000001ff */
[----:B------:R-:W-:Y:S02]  /*6290*/  IMAD.MOV.U32 R8, RZ, RZ, 0x70 ;  /* 0x00000070ff087424 */ /* 0x000fe400078e00ff */
[----:B------:R-:W-:Y:S01]  /*62a0*/  IMAD.MOV.U32 R13, RZ, RZ, RZ ;  /* 0x000000ffff0d7224 */ /* 0x000fe200078e00ff */
[----:B------:R-:W2:Y:S01]  /*62b0*/  LDCU.64 UR6, c[0x4][0x88] ;  /* 0x01001100ff0677ac */ /* 0x000ea20008000a00 */
[----:B------:R-:W3:Y:S01]  /*62c0*/  LDC.64 R2, c[0x4][R3] ;  /* 0x0100000003027b82 */ /* 0x000ee20000000a00 */
[----:B------:R-:W4:Y:S01]  /*62d0*/  LDCU.64 UR4, c[0x4][0x8] ;  /* 0x01000100ff0477ac */ /* 0x000f220008000a00 */
[----:B-1----:R-:W-:Y:S01]  /*62e0*/  MOV R5, UR9 ;  /* 0x0000000900057c02 */ /* 0x002fe20008000f00 */
[----:B------:R-:W-:Y:S01]  /*62f0*/  IMAD.U32 R4, RZ, RZ, UR8 ;  /* 0x00000008ff047e24 */ /* 0x000fe2000f8e00ff */
[----:B--2---:R-:W-:Y:S01]  /*6300*/  MOV R7, UR7 ;  /* 0x0000000700077c02 */ /* 0x004fe20008000f00 */
[----:B------:R-:W-:Y:S01]  /*6310*/  IMAD.U32 R6, RZ, RZ, UR6 ;  /* 0x00000006ff067e24 */ /* 0x000fe2000f8e00ff */
[----:B----4-:R-:W-:Y:S01]  /*6320*/  MOV R11, UR5 ;  /* 0x00000005000b7c02 */ /* 0x010fe20008000f00 */
[----:B------:R-:W-:Y:S02]  /*6330*/  IMAD.U32 R10, RZ, RZ, UR4 ;  /* 0x00000004ff0a7e24 */ /* 0x000fe4000f8e00ff */
[----:B------:R-:W-:Y:S07]  /*6340*/  LEPC R20, `(.L_x_112) ;  /* 0x000000001014794e */ /* 0x000fee0000000000 */
[----:B---3-5:R-:W-:Y:S05]  /*6350*/  CALL.ABS.NOINC R2 ;  /* 0x0000000002007343 */ /* 0x028fea0003c00000 */
.L_x_112:
[----:B------:R-:W-:Y:S01]  /*6360*/  LOP3.LUT P0, RZ, R109, 0x1b0, RZ, 0xc0, !PT ;  /* 0x000001b06dff7812 */ /* 0x000fe2000780c0ff */
[----:B------:R-:W-:Y:S11]  /*6370*/  BSSY.RECONVERGENT B6, `(.L_x_113) ;  /* 0x0000013000067945 */ /* 0x000ff60003800200 */
[----:B------:R-:W-:Y:S01]  /*6380*/  @!UPT UIADD3 URZ, UPT, UPT, URZ, URZ, URZ ;  /* 0x000000fffffff290 */ /* 0x000fe2000fffe0ff */
[----:B------:R-:W-:Y:S05]  /*6390*/  @!P0 BRA `(.L_x_114) ;  /* 0x0000000000408947 */ /* 0x000fea0003800000 */
        /* <DEDUP_REMOVED lines=16> */
.L_x_114:
[----:B------:R-:W-:Y:S05]  /*64a0*/  BSYNC.RECONVERGENT B6 ;  /* 0x0000000000067941 */ /* 0x000fea0003800200 */
.L_x_113:
[----:B------:R-:W-:Y:S01]  /*64b0*/  ISETP.NE.U32.AND P4, PT, R90, RZ, PT ;  /* 0x000000ff5a00720c */ /* 0x000fe20003f85070 */
[----:B------:R-:W-:Y:S01]  /*64c0*/  UISETP.NE.AND UP2, UPT, UR50, URZ, UPT ;  /* 0x000000ff3200728c */ /* 0x000fe2000bf45270 */
[----:B------:R-:W-:Y:S01]  /*64d0*/  ISETP.NE.U32.AND P2, PT, RZ, UR38, PT ;  /* 0x00000026ff007c0c */ /* 0x000fe2000bf45070 */
[----:B------:R-:W-:Y:S01]  /*64e0*/  UISETP.NE.U32.AND UP1, UPT, UR44, URZ, UPT ;  /* 0x000000ff2c00728c */ /* 0x000fe2000bf25070 */
[----:B------:R-:W-:Y:S01]  /*64f0*/  ISETP.NE.AND.EX P4, PT, R91, RZ, PT, P4 ;  /* 0x000000ff5b00720c */ /* 0x000fe20003f85340 */
[----:B------:R-:W-:Y:S01]  /*6500*/  UPLOP3.LUT UP0, UPT, UPT, UPT, UPT, 0x40, 0x4 ;  /* 0x000000000004789c */ /* 0x000fe20003f0e870 */
[----:B------:R-:W-:Y:S01]  /*6510*/  ISETP.NE.AND.EX P2, PT, RZ, UR39, PT, P2 ;  /* 0x00000027ff007c0c */ /* 0x000fe2000bf45320 */
[----:B------:R-:W-:Y:S01]  /*6520*/  UISETP.NE.AND.EX UP1, UPT, UR45, URZ, UPT, UP1 ;  /* 0x000000ff2d00728c */ /* 0x000fe2000bf25310 */
[----:B------:R-:W-:Y:S04]  /*6530*/  PLOP3.LUT P1, PT, PT, PT, UP2, 0x80, 0x8 ;  /* 0x000000000008781c */ /* 0x000fe80003f2f028 */
[----:B------:R-:W-:Y:S06]  /*6540*/  @UP2 UPLOP3.LUT UP0, UPT, UPT, UPT, UP1, 0x80, 0x8 ;  /* 0x000000000008289c */ /* 0x000fec0003f0f010 */
[----:B------:R-:W-:Y:S01]  /*6550*/  PLOP3.LUT P0, PT, PT, PT, UP0, 0x80, 0x8 ;  /* 0x000000000008781c */ /* 0x000fe20003f0f008 */
[----:B------:R-:W-:Y:S01]  /*6560*/  @!UPT UIADD3 URZ, UPT, UPT, URZ, URZ, URZ ;  /* 0x000000fffffff290 */ /* 0x000fe2000fffe0ff */
[----:B------:R-:W-:Y:S11]  /*6570*/  BRA.U !UP1, `(.L_x_115) ;  /* 0x0000000109387547 */ /* 0x000ff6000b800000 */
[----:B------:R-:W-:Y:S01]  /*6580*/  UISETP.NE.U32.AND UP0, UPT, UR38, URZ, UPT ;  /* 0x000000ff2600728c */ /* 0x000fe2000bf05070 */
[----:B------:R-:W-:Y:S02]  /*6590*/  HFMA2 R0, -RZ, RZ, 0, 5.9604644775390625e-08 ;  /* 0x00000001ff007431 */ /* 0x000fe400000001ff */
[----:B------:R-:W-:Y:S01]  /*65a0*/  IMAD.MOV.U32 R95, RZ, RZ, 0x1 ;  /* 0x00000001ff5f7424 */ /* 0x000fe200078e00ff */
[----:B------:R-:W-:Y:S06]  /*65b0*/  UISETP.NE.AND.EX UP0, UPT, UR39, URZ, UPT, UP0 ;  /* 0x000000ff2700728c */ /* 0x000fec000bf05300 */
[----:B------:R-:W-:Y:S05]  /*65c0*/  PLOP3.LUT P3, PT, PT, PT, UP0, 0x80, 0x8 ;  /* 0x000000000008781c */ /* 0x000fea0003f6f008 */
[----:B------:R-:W1:Y:S01]  /*65d0*/  @UP0 LDCU.64 UR6, c[0x0][0x888] ;  /* 0x00011100ff0607ac */ /* 0x000e620008000a00 */
[----:B------:R-:W-:Y:S07]  /*65e0*/  @UP0 UIMAD UR4, UR36, UR44, URZ ;  /* 0x0000002c240402a4 */ /* 0x000fee000f8e02ff */
[----:B------:R-:W-:Y:S01]  /*65f0*/  @!P3 PRMT R95, R0, 0x7610, R95 ;  /* 0x00007610005fb816 */ /* 0x000fe2000000005f */
[----:B-1----:R-:W-:Y:S03]  /*6600*/  @UP0 UIMAD.WIDE UR6, UR4, 0x4, UR6 ;  /* 0x00000004040608a5 */ /* 0x002fe6000f8e0206 */
[----:B------:R-:W1:Y:S03]  /*6610*/  @!UP0 LDCU UR4, c[0x0][0x880] ;  /* 0x00011000ff0487ac */ /* 0x000e660008000800 */
[----:B------:R-:W-:Y:S01]  /*6620*/  IMAD.U32 R2, RZ, RZ, UR6 ;  /* 0x00000006ff027e24 */ /* 0x000fe2000f8e00ff */
[----:B------:R-:W-:Y:S05]  /*6630*/  MOV R3, UR7 ;  /* 0x0000000700037c02 */ /* 0x000fea0008000f00 */
[----:B-----5:R2:W5:Y:S02]  /*6640*/  @P3 LDG.E R49, desc[UR46][R2.64] ;  /* 0x0000002e02313981 */ /* 0x020564000c1e1900 */
[----:B-12---:R-:W-:Y:S02]  /*6650*/  @!P3 IMAD.U32 R49, RZ, RZ, UR4 ;  /* 0x00000004ff31be24 */ /* 0x006fe4000f8e00ff */
.L_x_115:
[----:B------:R-:W-:Y:S05]  /*6660*/  @!P4 BRA `(.L_x_116) ;  /* 0x000000000020c947 */ /* 0x000fea0003800000 */
[----:B------:R-:W-:Y:S04]  /*6670*/  ISETP.NE.U32.AND P3, PT, R88, RZ, PT ;  /* 0x000000ff5800720c */ /* 0x000fe80003f65070 */
[----:B------:R-:W-:Y:S11]  /*6680*/  ISETP.NE.AND.EX P3, PT, R89, RZ, PT, P3 ;  /* 0x000000ff5900720c */ /* 0x000ff60003f65330 */
[----:B------:R-:W-:Y:S02]  /*6690*/  @!UPT UIADD3 URZ, UPT, UPT, URZ, URZ, URZ ;  /* 0x000000fffffff290 */ /* 0x000fe4000fffe0ff */
[----:B------:R-:W1:Y:S01]  /*66a0*/  @P3 LDC.64 R2, c[0x0][0x8a8] ;  /* 0x00022a00ff023b82 */ /* 0x000e620000000a00 */
[----:B------:R-:W-:Y:S04]  /*66b0*/  @P3 IMAD R0, R90, UR36, RZ ;  /* 0x000000245a003c24 */ /* 0x000fe8000f8e02ff */
[----:B-1----:R-:W-:Y:S05]  /*66c0*/  @P3 IMAD.WIDE R2, R0, 0x4, R2 ;  /* 0x0000000400023825 */ /* 0x002fea00078e0202 */
[----:B-----5:R1:W5:Y:S02]  /*66d0*/  @P3 LDG.E R47, desc[UR46][R2.64] ;  /* 0x0000002e022f3981 */ /* 0x020364000c1e1900 */
[----:B-1----:R-:W2:Y:S02]  /*66e0*/  @!P3 LDC R47, c[0x0][0x8a0] ;  /* 0x00022800ff2fbb82 */ /* 0x002ea40000000800 */
.L_x_116:
[----:B-----5:R-:W-:Y:S01]  /*66f0*/  FSETP.NEU.AND P4, PT, R49, RZ, PT ;  /* 0x000000ff3100720b */ /* 0x020fe20003f8d000 */
[----:B------:R-:W-:Y:S01]  /*6700*/  BSSY B1, `(.L_x_117) ;  /* 0x0000042000017945 */ /* 0x000fe20003800000 */
[----:B------:R-:W-:Y:S01]  /*6710*/  SEL R7, RZ, 0xffffffff, P2 ;  /* 0xffffffffff077807 */ /* 0x000fe20001000000 */
[----:B------:R-:W-:Y:S01]  /*6720*/  IMAD.MOV.U32 R115, RZ, RZ, 0x1 ;  /* 0x00000001ff737424 */ /* 0x000fe200078e00ff */
[----:B------:R-:W-:Y:S02]  /*6730*/  LOP3.LUT P3, RZ, R95, 0xff, RZ, 0xc0, !PT ;  /* 0x000000ff5fff7812 */ /* 0x000fe4000786c0ff */
[----:B------:R-:W-:Y:S02]  /*6740*/  CS2R R86, SRZ ;  /* 0x0000000000567805 */ /* 0x000fe4000001ff00 */
[----:B------:R-:W-:Y:S02]  /*6750*/  @P1 SEL R4, RZ, 0xffffffff, P4 ;  /* 0xffffffffff041807 */ /* 0x000fe40002000000 */
[----:B------:R-:W-:Y:S02]  /*6760*/  CS2R R84, SRZ ;  /* 0x0000000000547805 */ /* 0x000fe4000001ff00 */
[----:B------:R-:W-:Y:S02]  /*6770*/  LEA R0, R105, UR49, 0x3 ;  /* 0x0000003169007c11 */ /* 0x000fe4000f8e18ff */
[----:B------:R-:W-:Y:S02]  /*6780*/  CS2R R82, SRZ ;  /* 0x0000000000527805 */ /* 0x000fe4000001ff00 */
[----:B------:R-:W-:Y:S02]  /*6790*/  @P0 SEL R4, R7, R4, !P3 ;  /* 0x0000000407040207 */ /* 0x000fe40005800000 */
[----:B------:R-:W-:Y:S02]  /*67a0*/  CS2R R80, SRZ ;  /* 0x0000000000507805 */ /* 0x000fe4000001ff00 */
[----:B------:R-:W-:Y:S02]  /*67b0*/  LEA R113, R44, UR49, 0x3 ;  /* 0x000000312c717c11 */ /* 0x000fe4000f8e18ff */
[----:B------:R-:W-:Y:S02]  /*67c0*/  @P1 LOP3.LUT R4, R4, 0x1, RZ, 0xc0, !PT ;  /* 0x0000000104041812 */ /* 0x000fe400078ec0ff */
[----:B------:R-:W-:Y:S02]  /*67d0*/  SHF.L.U32 R2, R107, 0x1f, RZ ;  /* 0x0000001f6b027819 */ /* 0x000fe400000006ff */
[----:B------:R-:W-:Y:S02]  /*67e0*/  ISETP.NE.U32.OR P6, PT, R4, 0x1, !P1 ;  /* 0x000000010400780c */ /* 0x000fe40004fc5470 */
[----:B------:R-:W-:Y:S02]  /*67f0*/  PLOP3.LUT P2, PT, PT, PT, UP1, 0x80, 0x8 ;  /* 0x000000000008781c */ /* 0x000fe40003f4f018 */
[----:B------:R-:W-:Y:S02]  /*6800*/  LEA.HI R5, R44, R44, RZ, 0x1 ;  /* 0x0000002c2c057211 */ /* 0x000fe400078f08ff */
[----:B------:R-:W-:Y:S02]  /*6810*/  SEL R4, RZ, 0xffffffff, P4 ;  /* 0xffffffffff047807 */ /* 0x000fe40002000000 */
[----:B------:R-:W-:Y:S01]  /*6820*/  P2R R114, PR, RZ, 0x40 ;  /* 0x00000040ff727803 */ /* 0x000fe20000000000 */
[C---:B------:R-:W-:Y:S01]  /*6830*/  IMAD.SHL.U32 R3, R5.reuse, 0x40, RZ ;  /* 0x0000004005037824 */ /* 0x040fe200078e00ff */
[----:B------:R-:W-:Y:S03]  /*6840*/  LOP3.LUT R5, R5, 0xffe, RZ, 0xc0, !PT ;  /* 0x00000ffe05057812 */ /* 0x000fe600078ec0ff */
[----:B------:R-:W-:Y:S02]  /*6850*/  @P6 SHF.L.U32 R9, R104, 0x1f, RZ ;  /* 0x0000001f68096819 */ /* 0x000fe400000006ff */
[----:B------:R-:W-:Y:S01]  /*6860*/  @P2 SEL R4, R7, R4, !P3 ;  /* 0x0000000407042207 */ /* 0x000fe20005800000 */
[----:B------:R-:W-:Y:S01]  /*6870*/  IMAD.IADD R48, R44, 0x1, -R5 ;  /* 0x000000012c307824 */ /* 0x000fe200078e0a05 */
[----:B------:R-:W1:Y:S01]  /*6880*/  @P6 SYNCS.PHASECHK.TRANS64.TRYWAIT P1, [R0+URZ+0x220], R9 ;  /* 0x00022009000065a7 */ /* 0x000e6200080211ff */
[----:B------:R-:W-:Y:S02]  /*6890*/  LOP3.LUT R3, R3, 0xffffff80, RZ, 0xc0, !PT ;  /* 0xffffff8003037812 */ /* 0x000fe400078ec0ff */
[----:B------:R-:W-:Y:S03]  /*68a0*/  LOP3.LUT R4, R4, 0x1, RZ, 0xc0, !PT ;  /* 0x0000000104047812 */ /* 0x000fe600078ec0ff */
[----:B------:R-:W-:Y:S01]  /*68b0*/  IMAD.IADD R3, R46, 0x1, R3 ;  /* 0x000000012e037824 */ /* 0x000fe200078e0203 */
[----:B------:R-:W-:Y:S03]  /*68c0*/  ISETP.NE.U32.AND P5, PT, R4, 0x1, PT ;  /* 0x000000010400780c */ /* 0x000fe60003fa5070 */
[----:B------:R-:W-:Y:S01]  /*68d0*/  IMAD R48, R48, 0x100000, R3 ;  /* 0x0010000030307824 */ /* 0x000fe200078e0203 */
[----:B------:R-:W-:Y:S01]  /*68e0*/  P2R R124, PR, RZ, 0x20 ;  /* 0x00000020ff7c7803 */ /* 0x000fe20000000000 */
[----:B------:R3:W4:Y:S01]  /*68f0*/  SYNCS.PHASECHK.TRANS64.TRYWAIT P0, [R113+URZ+0x270], R2 ;  /* 0x00027002710075a7 */ /* 0x00072200080011ff */
[----:B-1----:R-:W-:Y:S01]  /*6900*/  @P6 SEL R115, RZ, 0x1, !P1 ;  /* 0x00000001ff736807 */ /* 0x002fe20004800000 */
[----:B---3--:R-:W-:Y:S06]  /*6910*/  @!P6 BRA `(.L_x_118) ;  /* 0x000000000080e947 */ /* 0x008fec0003800000 */
[----:B------:R-:W-:Y:S01]  /*6920*/  @P5 IMAD R5, R105, 0x1000, R100 ;  /* 0x0000100069055824 */ /* 0x000fe200078e0264 */
[----:B------:R-:W-:Y:S01]  /*6930*/  ISETP.NE.AND P1, PT, R115, RZ, PT ;  /* 0x000000ff7300720c */ /* 0x000fe20003f25270 */
[----:B------:R-:W-:Y:S01]  /*6940*/  BSSY B0, `(.L_x_119) ;  /* 0x000000b000007945 */ /* 0x000fe20003800000 */
[----:B------:R-:W-:Y:S01]  /*6950*/  CS2R R82, SRZ ;  /* 0x0000000000527805 */ /* 0x000fe2000001ff00 */
[----:B------:R-:W-:Y:S01]  /*6960*/  @P5 VIADD R4, R5, UR49 ;  /* 0x0000003105045c36 */ /* 0x000fe20008000000 */
[----:B------:R-:W-:Y:S02]  /*6970*/  CS2R R80, SRZ ;  /* 0x0000000000507805 */ /* 0x000fe4000001ff00 */
[----:B------:R-:W-:Y:S02]  /*6980*/  CS2R R86, SRZ ;  /* 0x0000000000567805 */ /* 0x000fe4000001ff00 */
[----:B------:R-:W-:Y:S01]  /*6990*/  CS2R R84, SRZ ;  /* 0x0000000000547805 */ /* 0x000fe2000001ff00 */
[----:B------:R-:W-:Y:S04]  /*69a0*/  @P5 IMAD R4, R108, -0x10, R4 ;  /* 0xfffffff06c045824 */ /* 0x000fe800078e0204 */
[----:B------:R-:W-:Y:S05]  /*69b0*/  @P1 BRA `(.L_x_120) ;  /* 0x00000000000c1947 */ /* 0x000fea0003800000 */
[----:B------:R-:W-:Y:S04]  /*69c0*/  SHF.L.U32 R3, R104, 0x1f, RZ ;  /* 0x0000001f68037819 */ /* 0x000fe800000006ff */
[----:B------:R-:W1:Y:S02]  /*69d0*/  SYNCS.PHASECHK.TRANS64.TRYWAIT P1, [R0+URZ+0x220], R3 ;  /* 0x00022003000075a7 */ /* 0x000e6400080211ff */
[----:B-1----:R-:W-:Y:S05]  /*69e0*/  @!P1 BRA `(.L_x_121) ;  /* 0x0000002c00c09947 */ /* 0x002fea0003800000 */
.L_x_120:
[----:B------:R-:W-:Y:S05]  /*69f0*/  BSYNC B0 ;  /* 0x0000000000007941 */ /* 0x000fea0003800000 */
.L_x_119:
[----:B------:R-:W-:Y:S01]  /*6a00*/  ISETP.NE.AND P1, PT, R124, RZ, PT ;  /* 0x000000ff7c00720c */ /* 0x000fe20003f25270 */
[----:B-1----:R-:W-:Y:S02]  /*6a10*/  VIADD R3, R0, 0x230 ;  /* 0x0000023000037836 */ /* 0x002fe40000000000 */
[----:B------:R-:W-:Y:S02]  /*6a20*/  IMAD.U32 R0, RZ, RZ, UR37 ;  /* 0x00000025ff007e24 */ /* 0x000fe4000f8e00ff */
[----:B------:R-:W-:Y:S03]  /*6a30*/  VIADD R105, R105, 0x1 ;  /* 0x0000000169697836 */ /* 0x000fe60000000000 */
[----:B------:R-:W-:Y:S05]  /*6a40*/  PRMT R0, R0, 0x654, R3 ;  /* 0x0000065400007816 */ /* 0x000fea0000000003 */
[----:B------:R1:W3:Y:S04]  /*6a50*/  @P1 LDS.128 R80, [R5+UR49+0x400] ;  /* 0x0004003105501984 */ /* 0x0002e80008000c00 */
[----:B------:R1:W1:Y:S01]  /*6a60*/  @P1 LDS.128 R84, [R4+0x410] ;  /* 0x0004100004541984 */ /* 0x0002620000000c00 */
[C---:B------:R-:W-:Y:S01]  /*6a70*/  ISETP.NE.AND P1, PT, R105.reuse, 0x2, PT ;  /* 0x000000026900780c */ /* 0x040fe20003f25270 */
[----:B------:R-:W-:Y:S01]  /*6a80*/  @!PT LDS RZ, [RZ] ;  /* 0x00000000fffff984 */ /* 0x000fe20000000800 */
[----:B------:R-:W-:Y:S01]  /*6a90*/  @!PT LDS RZ, [RZ] ;  /* 0x00000000fffff984 */ /* 0x000fe20000000800 */
[----:B------:R-:W-:Y:S01]  /*6aa0*/  @!PT LDS RZ, [RZ] ;  /* 0x00000000fffff984 */ /* 0x000fe20000000800 */
[----:B------:R-:W-:Y:S01]  /*6ab0*/  @!PT LDS RZ, [RZ] ;  /* 0x00000000fffff984 */ /* 0x000fe20000000800 */
[----:B------:R5:W-:Y:S06]  /*6ac0*/  MEMBAR.ALL.CTA ;  /* 0x0000000000007992 */ /* 0x000bec0000008000 */
[----:B-----5:R-:W5:Y:S01]  /*6ad0*/  FENCE.VIEW.ASYNC.S ;  /* 0x00000000000073c6 */ /* 0x020f620000000000 */
[----:B------:R-:W-:Y:S02]  /*6ae0*/  SEL R3, RZ, 0x1, P1 ;  /* 0x00000001ff037807 */ /* 0x000fe40000800000 */
[----:B------:R-:W-:Y:S02]  /*6af0*/  SEL R105, R105, RZ, P1 ;  /* 0x000000ff69697207 */ /* 0x000fe40000800000 */
[----:B------:R-:W-:Y:S01]  /*6b00*/  LOP3.LUT R104, R104, R3, RZ, 0x3c, !PT ;  /* 0x0000000368687212 */ /* 0x000fe200078e3cff */
[----:B-----5:R1:W-:Y:S06]  /*6b10*/  SYNCS.ARRIVE.TRANS64.RED.A1T0 RZ, [R0+URZ], RZ ;  /* 0x000000ff00ff79a7 */ /* 0x0203ec00081004ff */
.L_x_118:
[----:B------:R-:W-:Y:S05]  /*6b20*/  BSYNC B1 ;  /* 0x0000000000017941 */ /* 0x000fea0003800000 */
.L_x_117:
[----:B-1----:R-:W-:Y:S04]  /*6b30*/  SHF.R.U32.HI R0, RZ, 0x15, R48 ;  /* 0x00000015ff007819 */ /* 0x002fe80000011630 */
[----:B------:R-:W-:Y:S01]  /*6b40*/  LOP3.LUT P1, RZ, R0, 0x3, R101, 0x48, !PT ;  /* 0x0000000300ff7812 */ /* 0x000fe20007824865 */
[----:B------:R-:W-:Y:S01]  /*6b50*/  @!UPT UIADD3 URZ, UPT, UPT, URZ, URZ, URZ ;  /* 0x000000fffffff290 */ /* 0x000fe2000fffe0ff */
[----:B----4-:R-:W-:Y:S11]  /*6b60*/  @P0 BRA `(.L_x_122) ;  /* 0x0000000000080947 */ /* 0x010ff60003800000 */
[----:B------:R-:W1:Y:S02]  /*6b70*/  SYNCS.PHASECHK.TRANS64.TRYWAIT P0, [R113+URZ+0x270], R2 ;  /* 0x00027002710075a7 */ /* 0x000e6400080011ff */
[----:B-1----:R-:W-:Y:S05]  /*6b80*/  @!P0 BRA `(.L_x_123) ;  /* 0x0000002c006c8947 */ /* 0x002fea0003800000 */
.L_x_122:
[----:B------:R-:W-:Y:S05]  /*6b90*/  @!P1 BRA `(.L_x_124) ;  /* 0x0000000000409947 */ /* 0x000fea0003800000 */
[----:B------:R-:W4:Y:S01]  /*6ba0*/  LDCU.64 UR8, c[0x4][0x70] ;  /* 0x01000e00ff0877ac */ /* 0x000f220008000a00 */
[----:B------:R-:W-:Y:S01]  /*6bb0*/  MOV R3, 0x0 ;  /* 0x0000000000037802 */ /* 0x000fe20000000f00 */
[----:B------:R-:W-:Y:S02]  /*6bc0*/  HFMA2 R12, -RZ, RZ, 0, 5.9604644775390625e-08 ;  /* 0x00000001ff0c7431 */ /* 0x000fe400000001ff */
[----:B------:R-:W-:Y:S02]  /*6bd0*/  IMAD.MOV.U32 R8, RZ, RZ, 0x192 ;  /* 0x00000192ff087424 */ /* 0x000fe400078e00ff */
[----:B------:R-:W-:Y:S01]  /*6be0*/  IMAD.MOV.U32 R13, RZ, RZ, RZ ;  /* 0x000000ffff0d7224 */ /* 0x000fe200078e00ff */
[----:B------:R-:W5:Y:S01]  /*6bf0*/  LDCU.64 UR6, c[0x4][0x78] ;  /* 0x01000f00ff0677ac */ /* 0x000f620008000a00 */
[----:B-1----:R-:W1:Y:S01]  /*6c00*/  LDC.64 R2, c[0x4][R3] ;  /* 0x0100000003027b82 */ /* 0x002e620000000a00 */
[----:B------:R-:W2:Y:S01]  /*6c10*/  LDCU.64 UR4, c[0x4][0x10] ;  /* 0x01000200ff0477ac */ /* 0x000ea20008000a00 */
[----:B----4-:R-:W-:Y:S01]  /*6c20*/  MOV R5, UR9 ;  /* 0x0000000900057c02 */ /* 0x010fe20008000f00 */
[----:B------:R-:W-:Y:S01]  /*6c30*/  IMAD.U32 R4, RZ, RZ, UR8 ;  /* 0x00000008ff047e24 */ /* 0x000fe2000f8e00ff */
[----:B-----5:R-:W-:Y:S01]  /*6c40*/  MOV R7, UR7 ;  /* 0x0000000700077c02 */ /* 0x020fe20008000f00 */
[----:B------:R-:W-:Y:S01]  /*6c50*/  IMAD.U32 R6, RZ, RZ, UR6 ;  /* 0x00000006ff067e24 */ /* 0x000fe2000f8e00ff */
[----:B--2---:R-:W-:Y:S01]  /*6c60*/  MOV R11, UR5 ;  /* 0x00000005000b7c02 */ /* 0x004fe20008000f00 */
[----:B------:R-:W-:Y:S02]  /*6c70*/  IMAD.U32 R10, RZ, RZ, UR4 ;  /* 0x00000004ff0a7e24 */ /* 0x000fe4000f8e00ff */
[----:B------:R-:W-:Y:S07]  /*6c80*/  LEPC R20, `(.L_x_124) ;  /* 0x000000001014794e */ /* 0x000fee0000000000 */
[----:B-1-3--:R-:W-:Y:S05]  /*6c90*/  CALL.ABS.NOINC R2 ;  /* 0x0000000002007343 */ /* 0x00afea0003c00000 */
.L_x_124:
[-C--:B---3--:R-:W-:Y:S01]  /*6ca0*/  F2FP.F16.E5M2.UNPACK_B R51, R80.reuse ;  /* 0x00000050ff33723e */ /* 0x088fe200020004ff */
[----:B------:R-:W-:Y:S05]  /*6cb0*/  WARPSYNC.ALL ;  /* 0x0000000000007948 */ /* 0x000fea0003800000 */
[----:B------:R-:W-:Y:S01]  /*6cc0*/  R2UR UR4, R48 ;  /* 0x00000000300472ca */ /* 0x000fe200000e0000 */
[--C-:B------:R-:W-:Y:S01]  /*6cd0*/  HADD2.F32 R50, -RZ, R51.reuse.H0_H0 ;  /* 0x20000033ff327230 */ /* 0x100fe20000004100 */
[----:B------:R-:W-:Y:S01]  /*6ce0*/  F2FP.F16.E5M2.UNPACK_B R53, R80.H1 ;  /* 0x00000050ff35723e */ /* 0x000fe200030004ff */
[----:B------:R-:W-:Y:S01]  /*6cf0*/  HADD2.F32 R51, -RZ, R51.H1_H1 ;  /* 0x30000033ff337230 */ /* 0x000fe20000004100 */
[-C--:B------:R-:W-:Y:S01]  /*6d00*/  F2FP.F16.E5M2.UNPACK_B R55, R81.reuse ;  /* 0x00000051ff37723e */ /* 0x080fe200020004ff */
[----:B------:R-:W-:Y:S01]  /*6d10*/  BSSY.RECONVERGENT B0, `(.L_x_125) ;  /* 0x0000099000007945 */ /* 0x000fe20003800200 */
[----:B------:R-:W-:Y:S01]  /*6d20*/  F2FP.F16.E5M2.UNPACK_B R57, R81.H1 ;  /* 0x00000051ff39723e */ /* 0x000fe200030004ff */
[--C-:B------:R-:W-:Y:S01]  /*6d30*/  HADD2.F32 R52, -RZ, R53.reuse.H0_H0 ;  /* 0x20000035ff347230 */ /* 0x100fe20000004100 */
[-C--:B------:R-:W-:Y:S01]  /*6d40*/  F2FP.F16.E5M2.UNPACK_B R59, R82.reuse ;  /* 0x00000052ff3b723e */ /* 0x080fe200020004ff */
[----:B------:R-:W-:Y:S01]  /*6d50*/  HADD2.F32 R54, -RZ, R53.H1_H1 ;  /* 0x30000035ff367230 */ /* 0x000fe20000004100 */
[----:B------:R-:W-:Y:S01]  /*6d60*/  F2FP.F16.E5M2.UNPACK_B R61, R82.H1 ;  /* 0x00000052ff3d723e */ /* 0x000fe200030004ff */
[--C-:B------:R-:W-:Y:S01]  /*6d70*/  HADD2.F32 R53, -RZ, R55.reuse.H0_H0 ;  /* 0x20000037ff357230 */ /* 0x100fe20000004100 */
[-C--:B------:R-:W-:Y:S01]  /*6d80*/  F2FP.F16.E5M2.UNPACK_B R63, R83.reuse ;  /* 0x00000053ff3f723e */ /* 0x080fe200020004ff */
[----:B------:R-:W-:Y:S01]  /*6d90*/  LDTM.16dp32bit_t0_t15.x32 R4, tmem[UR4] ;  /* 0x00000004000479ee */ /* 0x000fe20008a80000 */
[----:B------:R-:W2:Y:S01]  /*6da0*/  LDTM.16dp32bit_t16_t31.x32 R4, tmem[UR4+0x20] ;  /* 0x00002004000479ee */ /* 0x000ea20008aa0000 */
[----:B------:R-:W-:Y:S01]  /*6db0*/  SHF.L.U32 R125, R102, 0x4, RZ ;  /* 0x00000004667d7819 */ /* 0x000fe200000006ff */
[----:B------:R-:W-:Y:S01]  /*6dc0*/  HADD2.F32 R56, -RZ, R55.H1_H1 ;  /* 0x30000037ff387230 */ /* 0x000fe20000004100 */
[----:B------:R-:W-:Y:S01]  /*6dd0*/  ISETP.NE.AND P6, PT, R114, RZ, PT ;  /* 0x000000ff7200720c */ /* 0x000fe20003fc5270 */
[----:B------:R-:W-:Y:S01]  /*6de0*/  HADD2.F32 R60, -RZ, R59.H1_H1 ;  /* 0x3000003bff3c7230 */ /* 0x000fe20000004100 */
[----:B------:R-:W-:Y:S01]  /*6df0*/  IADD3 R114, PT, PT, R100, UR49, RZ ;  /* 0x0000003164727c10 */ /* 0x000fe2000fffe0ff */
[----:B------:R-:W-:Y:S01]  /*6e00*/  HADD2.F32 R64, -RZ, R63.H1_H1 ;  /* 0x3000003fff407230 */ /* 0x000fe20000004100 */
[----:B------:R-:W-:Y:S01]  /*6e10*/  F2FP.F16.E5M2.UNPACK_B R65, R83.H1 ;  /* 0x00000053ff41723e */ /* 0x000fe200030004ff */
[--C-:B------:R-:W-:Y:S01]  /*6e20*/  HADD2.F32 R55, -RZ, R57.reuse.H0_H0 ;  /* 0x20000039ff377230 */ /* 0x100fe20000004100 */
[----:B------:R-:W-:Y:S01]  /*6e30*/  IADD3 R114, PT, PT, R114, R125, RZ ;  /* 0x0000007d72727210 */ /* 0x000fe20007ffe0ff */
[----:B------:R-:W-:Y:S01]  /*6e40*/  HADD2.F32 R58, -RZ, R57.H1_H1 ;  /* 0x30000039ff3a7230 */ /* 0x000fe20000004100 */
[-C--:B------:R-:W-:Y:S01]  /*6e50*/  F2FP.F16.E5M2.UNPACK_B R67, R84.reuse ;  /* 0x00000054ff43723e */ /* 0x080fe200020004ff */
[----:B------:R-:W-:Y:S01]  /*6e60*/  HADD2.F32 R57, -RZ, R59.H0_H0 ;  /* 0x2000003bff397230 */ /* 0x000fe20000004100 */
[----:B------:R-:W-:Y:S01]  /*6e70*/  F2FP.F16.E5M2.UNPACK_B R69, R84.H1 ;  /* 0x00000054ff45723e */ /* 0x000fe200030004ff */
[----:B------:R-:W-:Y:S01]  /*6e80*/  HADD2.F32 R59, -RZ, R61.H0_H0 ;  /* 0x2000003dff3b7230 */ /* 0x000fe20000004100 */
[-C--:B------:R-:W-:Y:S01]  /*6e90*/  F2FP.F16.E5M2.UNPACK_B R71, R85.reuse ;  /* 0x00000055ff47723e */ /* 0x080fe200020004ff */
[----:B------:R-:W-:Y:S01]  /*6ea0*/  HADD2.F32 R68, -RZ, R67.H1_H1 ;  /* 0x30000043ff447230 */ /* 0x000fe20000004100 */
[----:B------:R-:W-:Y:S01]  /*6eb0*/  F2FP.F16.E5M2.UNPACK_B R73, R85.H1 ;  /* 0x00000055ff49723e */ /* 0x000fe200030004ff */
[----:B------:R-:W-:Y:S01]  /*6ec0*/  HADD2.F32 R62, -RZ, R61.H1_H1 ;  /* 0x3000003dff3e7230 */ /* 0x000fe20000004100 */
[-C--:B------:R-:W-:Y:S01]  /*6ed0*/  F2FP.F16.E5M2.UNPACK_B R75, R86.reuse ;  /* 0x00000056ff4b723e */ /* 0x080fe200020004ff */
[----:B------:R-:W-:Y:S01]  /*6ee0*/  HADD2.F32 R61, -RZ, R63.H0_H0 ;  /* 0x2000003fff3d7230 */ /* 0x000fe20000004100 */
[----:B------:R-:W-:Y:S01]  /*6ef0*/  F2FP.F16.E5M2.UNPACK_B R77, R86.H1 ;  /* 0x00000056ff4d723e */ /* 0x000fe200030004ff */
[----:B------:R-:W-:Y:S01]  /*6f00*/  HADD2.F32 R72, -RZ, R71.H1_H1 ;  /* 0x30000047ff487230 */ /* 0x000fe20000004100 */
[----:B------:R-:W-:Y:S01]  /*6f10*/  F2FP.F16.E5M2.UNPACK_B R79, R87.H1 ;  /* 0x00000057ff4f723e */ /* 0x000fe200030004ff */
[C---:B--2---:R-:W-:Y:S01]  /*6f20*/  FMUL R0, R47.reuse, R4 ;  /* 0x000000042f007220 */ /* 0x044fe20000400000 */
[C---:B-1----:R-:W-:Y:S01]  /*6f30*/  FMUL R2, R47.reuse, R5 ;  /* 0x000000052f027220 */ /* 0x042fe20000400000 */
[C---:B------:R-:W-:Y:S01]  /*6f40*/  FMUL R4, R47.reuse, R8 ;  /* 0x000000082f047220 */ /* 0x040fe20000400000 */
[----:B------:R-:W-:Y:S01]  /*6f50*/  FMUL R5, R47, R9 ;  /* 0x000000092f057220 */ /* 0x000fe20000400000 */
[C---:B------:R-:W-:Y:S01]  /*6f60*/  FFMA R0, R49.reuse, R50, R0 ;  /* 0x0000003231007223 */ /* 0x040fe20000000000 */
[----:B------:R-:W-:Y:S01]  /*6f70*/  FFMA R2, R49, R51, R2 ;  /* 0x0000003331027223 */ /* 0x000fe20000000002 */
[C---:B------:R-:W-:Y:S01]  /*6f80*/  FMUL R8, R47.reuse, R12 ;  /* 0x0000000c2f087220 */ /* 0x040fe20000400000 */
[C---:B------:R-:W-:Y:S01]  /*6f90*/  FMUL R9, R47.reuse, R13 ;  /* 0x0000000d2f097220 */ /* 0x040fe20000400000 */
[C---:B------:R-:W-:Y:S01]  /*6fa0*/  FMUL R12, R47.reuse, R16 ;  /* 0x000000102f0c7220 */ /* 0x040fe20000400000 */
[C---:B------:R-:W-:Y:S01]  /*6fb0*/  FMUL R13, R47.reuse, R17 ;  /* 0x000000112f0d7220 */ /* 0x040fe20000400000 */
[C---:B------:R-:W-:Y:S01]  /*6fc0*/  FMUL R16, R47.reuse, R20 ;  /* 0x000000142f107220 */ /* 0x040fe20000400000 */
[C---:B------:R-:W-:Y:S01]  /*6fd0*/  FMUL R17, R47.reuse, R21 ;  /* 0x000000152f117220 */ /* 0x040fe20000400000 */
[C---:B------:R-:W-:Y:S01]  /*6fe0*/  FMUL R20, R47.reuse, R24 ;  /* 0x000000182f147220 */ /* 0x040fe20000400000 */
[C---:B------:R-:W-:Y:S01]  /*6ff0*/  FMUL R21, R47.reuse, R25 ;  /* 0x000000192f157220 */ /* 0x040fe20000400000 */
[----:B------:R-:W-:Y:S02]  /*7000*/  HADD2.F32 R76, -RZ, R75.H1_H1 ;  /* 0x3000004bff4c7230 */ /* 0x000fe40000004100 */
[C---:B------:R-:W-:Y:S01]  /*7010*/  FMUL R24, R47.reuse, R28 ;  /* 0x0000001c2f187220 */ /* 0x040fe20000400000 */
[C---:B------:R-:W-:Y:S01]  /*7020*/  FMUL R25, R47.reuse, R29 ;  /* 0x0000001d2f197220 */ /* 0x040fe20000400000 */
[C---:B------:R-:W-:Y:S01]  /*7030*/  FMUL R28, R47.reuse, R32 ;  /* 0x000000202f1c7220 */ /* 0x040fe20000400000 */
[C---:B------:R-:W-:Y:S01]  /*7040*/  FMUL R29, R47.reuse, R33 ;  /* 0x000000212f1d7220 */ /* 0x040fe20000400000 */
[C---:B------:R-:W-:Y:S01]  /*7050*/  FMUL R3, R47.reuse, R6 ;  /* 0x000000062f037220 */ /* 0x040fe20000400000 */
[C---:B------:R-:W-:Y:S01]  /*7060*/  FMUL R7, R47.reuse, R7 ;  /* 0x000000072f077220 */ /* 0x040fe20000400000 */
[C---:B------:R-:W-:Y:S01]  /*7070*/  FMUL R6, R47.reuse, R10 ;  /* 0x0000000a2f067220 */ /* 0x040fe20000400000 */
[----:B------:R-:W-:Y:S01]  /*7080*/  FMUL R11, R47, R11 ;  /* 0x0000000b2f0b7220 */ /* 0x000fe20000400000 */
[C---:B------:R-:W-:Y:S01]  /*7090*/  FFMA R3, R49.reuse, R52, R3 ;  /* 0x0000003431037223 */ /* 0x040fe20000000003 */
[C---:B------:R-:W-:Y:S01]  /*70a0*/  FFMA R7, R49.reuse, R54, R7 ;  /* 0x0000003631077223 */ /* 0x040fe20000000007 */
[C---:B------:R-:W-:Y:S01]  /*70b0*/  FFMA R4, R49.reuse, R53, R4 ;  /* 0x0000003531047223 */ /* 0x040fe20000000004 */
[----:B------:R-:W-:Y:S01]  /*70c0*/  F2FP.F16.E5M2.UNPACK_B R50, R87 ;  /* 0x00000057ff32723e */ /* 0x000fe200020004ff */
[C---:B------:R-:W-:Y:S01]  /*70d0*/  FFMA R5, R49.reuse, R56, R5 ;  /* 0x0000003831057223 */ /* 0x040fe20000000005 */
[----:B------:R-:W-:Y:S01]  /*70e0*/  FFMA R6, R49, R55, R6 ;  /* 0x0000003731067223 */ /* 0x000fe20000000006 */
[----:B------:R-:W-:Y:S01]  /*70f0*/  F2FP.SATFINITE.E5M2.F32.PACK_AB_MERGE_C R117, R7, R3, RZ ;  /* 0x000000030775723e */ /* 0x000fe200048060ff */
[C---:B------:R-:W-:Y:S01]  /*7100*/  FFMA R11, R49.reuse, R58, R11 ;  /* 0x0000003a310b7223 */ /* 0x040fe2000000000b */
[C---:B------:R-:W-:Y:S01]  /*7110*/  FFMA R8, R49.reuse, R57, R8 ;  /* 0x0000003931087223 */ /* 0x040fe20000000008 */
[----:B------:R-:W-:Y:S01]  /*7120*/  ISETP.NE.AND P0, PT, R110, RZ, PT ;  /* 0x000000ff6e00720c */ /* 0x000fe20003f05270 */
[----:B------:R-:W-:Y:S01]  /*7130*/  FFMA R9, R49, R60, R9 ;  /* 0x0000003c31097223 */ /* 0x000fe20000000009 */
[----:B------:R-:W-:Y:S01]  /*7140*/  F2FP.SATFINITE.E5M2.F32.PACK_AB_MERGE_C R116, R2, R0, R117 ;  /* 0x000000000274723e */ /* 0x000fe20004806075 */
[--C-:B------:R-:W-:Y:S01]  /*7150*/  HADD2.F32 R51, -RZ, R50.reuse.H0_H0 ;  /* 0x20000032ff337230 */ /* 0x100fe20000004100 */
[----:B------:R-:W-:Y:S01]  /*7160*/  F2FP.SATFINITE.E5M2.F32.PACK_AB_MERGE_C R117, R11, R6, RZ ;  /* 0x000000060b75723e */ /* 0x000fe200048060ff */
[----:B------:R-:W-:Y:S02]  /*7170*/  HADD2.F32 R50, -RZ, R50.H1_H1 ;  /* 0x30000032ff327230 */ /* 0x000fe40000004100 */
[C---:B------:R-:W-:Y:S01]  /*7180*/  FMUL R10, R47.reuse, R14 ;  /* 0x0000000e2f0a7220 */ /* 0x040fe20000400000 */
[----:B------:R-:W-:Y:S01]  /*7190*/  FMUL R15, R47, R15 ;  /* 0x0000000f2f0f7220 */ /* 0x000fe20000400000 */
[--C-:B------:R-:W-:Y:S01]  /*71a0*/  HADD2.F32 R63, -RZ, R65.reuse.H0_H0 ;  /* 0x20000041ff3f7230 */ /* 0x100fe20000004100 */
[----:B------:R-:W-:Y:S01]  /*71b0*/  F2FP.SATFINITE.E5M2.F32.PACK_AB_MERGE_C R117, R5, R4, R117 ;  /* 0x000000040575723e */ /* 0x000fe20004806075 */
[C---:B------:R-:W-:Y:S01]  /*71c0*/  FFMA R10, R49.reuse, R59, R10 ;  /* 0x0000003b310a7223 */ /* 0x040fe2000000000a */
[C---:B------:R-:W-:Y:S01]  /*71d0*/  FFMA R15, R49.reuse, R62, R15 ;  /* 0x0000003e310f7223 */ /* 0x040fe2000000000f */
[C---:B------:R-:W-:Y:S01]  /*71e0*/  FFMA R12, R49.reuse, R61, R12 ;  /* 0x0000003d310c7223 */ /* 0x040fe2000000000c */
[----:B------:R-:W-:Y:S01]  /*71f0*/  FFMA R13, R49, R64, R13 ;  /* 0x00000040310d7223 */ /* 0x000fe2000000000d */
[----:B------:R-:W-:Y:S02]  /*7200*/  HADD2.F32 R66, -RZ, R65.H1_H1 ;  /* 0x30000041ff427230 */ /* 0x000fe40000004100 */
[C---:B------:R-:W-:Y:S01]  /*7210*/  FMUL R14, R47.reuse, R18 ;  /* 0x000000122f0e7220 */ /* 0x040fe20000400000 */
[----:B------:R-:W-:Y:S02]  /*7220*/  HADD2.F32 R65, -RZ, R67.H0_H0 ;  /* 0x20000043ff417230 */ /* 0x000fe40000004100 */
[----:B------:R-:W-:Y:S01]  /*7230*/  FMUL R19, R47, R19 ;  /* 0x000000132f137220 */ /* 0x000fe20000400000 */
[--C-:B------:R-:W-:Y:S02]  /*7240*/  HADD2.F32 R67, -RZ, R69.reuse.H0_H0 ;  /* 0x20000045ff437230 */ /* 0x100fe40000004100 */
[----:B------:R-:W-:Y:S01]  /*7250*/  FFMA R14, R49, R63, R14 ;  /* 0x0000003f310e7223 */ /* 0x000fe2000000000e */
[----:B------:R-:W-:Y:S02]  /*7260*/  HADD2.F32 R70, -RZ, R69.H1_H1 ;  /* 0x30000045ff467230 */ /* 0x000fe40000004100 */
[----:B------:R-:W-:Y:S01]  /*7270*/  FMUL R18, R47, R22 ;  /* 0x000000162f127220 */ /* 0x000fe20000400000 */
[----:B------:R-:W-:Y:S02]  /*7280*/  HADD2.F32 R69, -RZ, R71.H0_H0 ;  /* 0x20000047ff457230 */ /* 0x000fe40000004100 */
[----:B------:R-:W-:Y:S01]  /*7290*/  FFMA R19, R49, R66, R19 ;  /* 0x0000004231137223 */ /* 0x000fe20000000013 */
[----:B------:R-:W-:Y:S01]  /*72a0*/  FMUL R23, R47, R23 ;  /* 0x000000172f177220 */ /* 0x000fe20000400000 */
[C---:B------:R-:W-:Y:S01]  /*72b0*/  FFMA R16, R49.reuse, R65, R16 ;  /* 0x0000004131107223 */ /* 0x040fe20000000010 */
[C---:B------:R-:W-:Y:S01]  /*72c0*/  FFMA R17, R49.reuse, R68, R17 ;  /* 0x0000004431117223 */ /* 0x040fe20000000011 */
        /* <DEDUP_REMOVED lines=23> */
[----:B------:R-:W-:Y:S01]  /*7440*/  F2FP.SATFINITE.E5M2.F32.PACK_AB_MERGE_C R118, R15, R10, RZ ;  /* 0x0000000a0f76723e */ /* 0x000fe200048060ff */
[----:B------:R-:W-:Y:S01]  /*7450*/  FFMA R28, R49, R51, R28 ;  /* 0x00000033311c7223 */ /* 0x000fe2000000001c */
[----:B------:R-:W-:Y:S01]  /*7460*/  F2FP.SATFINITE.E5M2.F32.PACK_AB_MERGE_C R119, R19, R14, RZ ;  /* 0x0000000e1377723e */ /* 0x000fe200048060ff */
[C---:B------:R-:W-:Y:S01]  /*7470*/  FFMA R29, R49.reuse, R50, R29 ;  /* 0x00000032311d7223 */ /* 0x040fe2000000001d */
[C---:B------:R-:W-:Y:S01]  /*7480*/  FFMA R30, R49.reuse, R77, R30 ;  /* 0x0000004d311e7223 */ /* 0x040fe2000000001e */
[----:B------:R-:W-:Y:S01]  /*7490*/  FFMA R35, R49, R52, R35 ;  /* 0x0000003431237223 */ /* 0x000fe20000000023 */
[----:B------:R-:W-:Y:S02]  /*74a0*/  F2FP.SATFINITE.E5M2.F32.PACK_AB_MERGE_C R118, R9, R8, R118 ;  /* 0x000000080976723e */ /* 0x000fe40004806076 */
[----:B------:R-:W-:Y:S02]  /*74b0*/  F2FP.SATFINITE.E5M2.F32.PACK_AB_MERGE_C R119, R13, R12, R119 ;  /* 0x0000000c0d77723e */ /* 0x000fe40004806077 */
[----:B------:R-:W-:Y:S02]  /*74c0*/  F2FP.SATFINITE.E5M2.F32.PACK_AB_MERGE_C R120, R23, R18, RZ ;  /* 0x000000121778723e */ /* 0x000fe400048060ff */
[----:B------:R-:W-:Y:S01]  /*74d0*/  F2FP.SATFINITE.E5M2.F32.PACK_AB_MERGE_C R121, R27, R22, RZ ;  /* 0x000000161b79723e */ /* 0x000fe200048060ff */
[----:B------:R1:W-:Y:S01]  /*74e0*/  STS.128 [R100+UR49+0x2400], R116 ;  /* 0x0024007464007988 */ /* 0x0003e20008000c31 */
[----:B------:R-:W-:Y:S02]  /*74f0*/  F2FP.SATFINITE.E5M2.F32.PACK_AB_MERGE_C R122, R31, R26, RZ ;  /* 0x0000001a1f7a723e */ /* 0x000fe400048060ff */
[----:B------:R-:W-:Y:S02]  /*7500*/  F2FP.SATFINITE.E5M2.F32.PACK_AB_MERGE_C R123, R35, R30, RZ ;  /* 0x0000001e237b723e */ /* 0x000fe400048060ff */
[----:B------:R-:W-:Y:S02]  /*7510*/  F2FP.SATFINITE.E5M2.F32.PACK_AB_MERGE_C R120, R17, R16, R120 ;  /* 0x000000101178723e */ /* 0x000fe40004806078 */
[----:B------:R-:W-:Y:S02]  /*7520*/  F2FP.SATFINITE.E5M2.F32.PACK_AB_MERGE_C R121, R21, R20, R121 ;  /* 0x000000141579723e */ /* 0x000fe40004806079 */
[----:B------:R-:W-:Y:S02]  /*7530*/  F2FP.SATFINITE.E5M2.F32.PACK_AB_MERGE_C R122, R25, R24, R122 ;  /* 0x00000018197a723e */ /* 0x000fe4000480607a */
[----:B------:R-:W-:Y:S02]  /*7540*/  F2FP.SATFINITE.E5M2.F32.PACK_AB_MERGE_C R123, R29, R28, R123 ;  /* 0x0000001c1d7b723e */ /* 0x000fe4000480607b */
[----:B------:R-:W-:Y:S02]  /*7550*/  LEA R32, R105, UR49, 0x3 ;  /* 0x0000003169207c11 */ /* 0x000fe4000f8e18ff */
[----:B------:R-:W-:Y:S01]  /*7560*/  @P6 SHF.L.U32 R33, R104, 0x1f, RZ ;  /* 0x0000001f68216819 */ /* 0x000fe200000006ff */
[----:B------:R1:W-:Y:S01]  /*7570*/  STS.128 [R114+0x2410], R120 ;  /* 0x0024107872007388 */ /* 0x0003e20000000c00 */
[----:B------:R-:W-:Y:S01]  /*7580*/  @!PT LDS RZ, [RZ] ;  /* 0x00000000fffff984 */ /* 0x000fe20000000800 */
[----:B------:R-:W-:Y:S01]  /*7590*/  @!PT LDS RZ, [RZ] ;  /* 0x00000000fffff984 */ /* 0x000fe20000000800 */
[----:B------:R-:W-:Y:S01]  /*75a0*/  @!PT LDS RZ, [RZ] ;  /* 0x00000000fffff984 */ /* 0x000fe20000000800 */
[----:B------:R-:W-:Y:S01]  /*75b0*/  @!PT LDS RZ, [RZ] ;  /* 0x00000000fffff984 */ /* 0x000fe20000000800 */
[----:B------:R2:W-:Y:S07]  /*75c0*/  MEMBAR.ALL.CTA ;  /* 0x0000000000007992 */ /* 0x0005ee0000008000 */
[----:B--2---:R-:W2:Y:S02]  /*75d0*/  FENCE.VIEW.ASYNC.S ;  /* 0x00000000000073c6 */ /* 0x004ea40000000000 */
[----:B--2---:R-:W-:Y:S06]  /*75e0*/  BAR.SYNC.DEFER_BLOCKING 0x1, 0x80 ;  /* 0x0042000000007b1d */ /* 0x004fec0000010000 */
[----:B------:R-:W-:Y:S05]  /*75f0*/  @P0 BRA `(.L_x_126) ;  /* 0x0000000000280947 */ /* 0x000fea0003800000 */
[----:B------:R-:W-:Y:S02]  /*7600*/  UIADD3 UR4, UPT, UPT, UR49, 0x2400, URZ ;  /* 0x0000240031047890 */ /* 0x000fe4000fffe0ff */
[----:B------:R-:W-:Y:S01]  /*7610*/  UIADD3 UR6, UP0, UPT, UR52, 0x680, URZ ;  /* 0x0000068034067890 */ /* 0x000fe2000ff1e0ff */
[----:B------:R-:W-:Y:S03]  /*7620*/  UMOV UR43, UR36 ;  /* 0x00000024002b7c82 */ /* 0x000fe60008000000 */
[----:B------:R-:W-:Y:S01]  /*7630*/  MOV R109, UR4 ;  /* 0x00000004006d7c02 */ /* 0x000fe20008000f00 */
[----:B------:R-:W-:Y:S03]  /*7640*/  UIADD3.X UR7, UPT, UPT, URZ, UR53, URZ, UP0, !UPT ;  /* 0x00000035ff077290 */ /* 0x000fe600087fe4ff */
[----:B------:R-:W-:Y:S11]  /*7650*/  R2UR UR40, R109 ;  /* 0x000000006d2872ca */ /* 0x000ff600000e0000 */
[----:B------:R-:W-:Y:S02]  /*7660*/  @!UPT UIADD3 URZ, UPT, UPT, URZ, URZ, URZ ;  /* 0x000000fffffff290 */ /* 0x000fe4000fffe0ff */
[----:B------:R2:W-:Y:S01]  /*7670*/  UTMASTG.3D [UR40], [UR6] ;  /* 0x00000028060073b5 */ /* 0x0005e20008010000 */
[----:B------:R0:W-:Y:S01]  /*7680*/  UTMACMDFLUSH ;  /* 0x00000000000079b7 */ /* 0x0001e20000000000 */
[----:B--2---:R-:W-:Y:S04]  /*7690*/  DEPBAR.LE SB0, 0x1 ;  /* 0x000080400000791a */ /* 0x004fe80000000000 */
.L_x_126:
[----:B------:R-:W-:Y:S05]  /*76a0*/  BSYNC.RECONVERGENT B0 ;  /* 0x0000000000007941 */ /* 0x000fea0003800200 */
.L_x_125:
[----:B------:R-:W-:Y:S06]  /*76b0*/  BAR.SYNC.DEFER_BLOCKING 0x1, 0x80 ;  /* 0x0042000000007b1d */ /* 0x000fec0000010000 */
[----:B------:R-:W2:Y:S01]  /*76c0*/  @P6 SYNCS.PHASECHK.TRANS64.TRYWAIT P0, [R32+URZ+0x220], R33 ;  /* 0x00022021200065a7 */ /* 0x000ea200080011ff */
[----:B------:R-:W-:Y:S01]  /*76d0*/  BSSY B1, `(.L_x_127) ;  /* 0x0000020000017945 */ /* 0x000fe20003800000 */
[----:B--2---:R-:W-:Y:S03]  /*76e0*/  @P6 SEL R115, RZ, 0x1, !P0 ;  /* 0x00000001ff736807 */ /* 0x004fe60004000000 */
[----:B------:R-:W-:Y:S05]  /*76f0*/  @!P6 BRA `(.L_x_128) ;  /* 0x000000000074e947 */ /* 0x000fea0003800000 */
[----:B------:R-:W-:Y:S01]  /*7700*/  ISETP.NE.AND P1, PT, R124, RZ, PT ;  /* 0x000000ff7c00720c */ /* 0x000fe20003f25270 */
[----:B------:R-:W-:Y:S01]  /*7710*/  BSSY B0, `(.L_x_129) ;  /* 0x0000009000007945 */ /* 0x000fe20003800000 */
[----:B------:R-:W-:Y:S11]  /*7720*/  ISETP.NE.AND P0, PT, R115, RZ, PT ;  /* 0x000000ff7300720c */ /* 0x000ff60003f05270 */
[----:B------:R-:W-:Y:S05]  /*7730*/  @P1 IMAD R0, R105, 0x1000, R100 ;  /* 0x0000100069001824 */ /* 0x000fea00078e0264 */
[----:B------:R-:W-:Y:S05]  /*7740*/  @P1 IADD3 R2, PT, PT, R0, UR49, RZ ;  /* 0x0000003100021c10 */ /* 0x000fea000fffe0ff */
[----:B------:R-:W-:Y:S01]  /*7750*/  @P1 IMAD.IADD R2, R2, 0x1, R125 ;  /* 0x0000000102021824 */ /* 0x000fe200078e027d */
[----:B------:R-:W-:Y:S06]  /*7760*/  @P0 BRA `(.L_x_130) ;  /* 0x00000000000c0947 */ /* 0x000fec0003800000 */
[----:B------:R-:W-:Y:S04]  /*7770*/  SHF.L.U32 R3, R104, 0x1f, RZ ;  /* 0x0000001f68037819 */ /* 0x000fe800000006ff */
[----:B------:R-:W2:Y:S02]  /*7780*/  SYNCS.PHASECHK.TRANS64.TRYWAIT P0, [R32+URZ+0x220], R3 ;  /* 0x00022003200075a7 */ /* 0x000ea400080011ff */
[----:B--2---:R-:W-:Y:S05]  /*7790*/  @!P0 BRA `(.L_x_131) ;  /* 0x00000020007c8947 */ /* 0x004fea0003800000 */
.L_x_130:
[----:B------:R-:W-:Y:S05]  /*77a0*/  BSYNC B0 ;  /* 0x0000000000007941 */ /* 0x000fea0003800000 */
.L_x_129:
[----:B------:R-:W-:Y:S01]  /*77b0*/  ISETP.NE.AND P0, PT, R124, RZ, PT ;  /* 0x000000ff7c00720c */ /* 0x000fe20003f05270 */
[----:B--2---:R-:W-:Y:S02]  /*77c0*/  VIADD R32, R32, 0x230 ;  /* 0x0000023020207836 */ /* 0x004fe40000000000 */
[----:B------:R-:W-:Y:S02]  /*77d0*/  IMAD.U32 R3, RZ, RZ, UR37 ;  /* 0x00000025ff037e24 */ /* 0x000fe4000f8e00ff */
[----:B------:R-:W-:Y:S03]  /*77e0*/  VIADD R105, R105, 0x1 ;  /* 0x0000000169697836 */ /* 0x000fe60000000000 */
[----:B------:R-:W-:Y:S05]  /*77f0*/  PRMT R3, R3, 0x654, R32 ;  /* 0x0000065403037816 */ /* 0x000fea0000000020 */
[----:B------:R2:W3:Y:S04]  /*7800*/  @P0 LDS.128 R80, [R0+UR49+0x400] ;  /* 0x0004003100500984 */ /* 0x0004e80008000c00 */
[----:B------:R2:W4:Y:S01]  /*7810*/  @P0 LDS.128 R84, [R2+0x410] ;  /* 0x0004100002540984 */ /* 0x0005220000000c00 */
[C---:B------:R-:W-:Y:S01]  /*7820*/  ISETP.NE.AND P0, PT, R105.reuse, 0x2, PT ;  /* 0x000000026900780c */ /* 0x040fe20003f05270 */
[----:B------:R-:W-:Y:S01]  /*7830*/  @!PT LDS RZ, [RZ] ;  /* 0x00000000fffff984 */ /* 0x000fe20000000800 */
[----:B------:R-:W-:Y:S01]  /*7840*/  @!PT LDS RZ, [RZ] ;  /* 0x00000000fffff984 */ /* 0x000fe20000000800 */
[----:B------:R-:W-:Y:S01]  /*7850*/  @!PT LDS RZ, [RZ] ;  /* 0x00000000fffff984 */ /* 0x000fe20000000800 */
[----:B------:R-:W-:Y:S01]  /*7860*/  @!PT LDS RZ, [RZ] ;  /* 0x00000000fffff984 */ /* 0x000fe20000000800 */
[----:B------:R5:W-:Y:S06]  /*7870*/  MEMBAR.ALL.CTA ;  /* 0x0000000000007992 */ /* 0x000bec0000008000 */
[----:B-----5:R-:W5:Y:S01]  /*7880*/  FENCE.VIEW.ASYNC.S ;  /* 0x00000000000073c6 */ /* 0x020f620000000000 */
[----:B------:R-:W-:Y:S01]  /*7890*/  SEL R105, R105, RZ, P0 ;  /* 0x000000ff69697207 */ /* 0x000fe20000000000 */
[----:B-----5:R5:W-:Y:S02]  /*78a0*/  SYNCS.ARRIVE.TRANS64.RED.A1T0 RZ, [R3+URZ], RZ ;  /* 0x000000ff03ff79a7 */ /* 0x020be400081004ff */
[----:B-----5:R-:W-:Y:S04]  /*78b0*/  SEL R3, RZ, 0x1, P0 ;  /* 0x00000001ff037807 */ /* 0x020fe80000000000 */
[----:B--23--:R-:W-:Y:S02]  /*78c0*/  LOP3.LUT R104, R104, R3, RZ, 0x3c, !PT ;  /* 0x0000000368687212 */ /* 0x00cfe400078e3cff */
.L_x_128:
[----:B------:R-:W-:Y:S05]  /*78d0*/  BSYNC B1 ;  /* 0x0000000000017941 */ /* 0x000fea0003800000 */
.L_x_127:
[----:B------:R-:W-:Y:S05]  /*78e0*/  VIADD R0, R48, 0x40 ;  /* 0x0000004030007836 */ /* 0x000fea0000000000 */
[----:B------:R-:W-:Y:S04]  /*78f0*/  SHF.R.U32.HI R0, RZ, 0x15, R0 ;  /* 0x00000015ff007819 */ /* 0x000fe80000011600 */
[----:B------:R-:W-:Y:S11]  /*7900*/  LOP3.LUT P0, RZ, R0, 0x3, R101, 0x48, !PT ;  /* 0x0000000300ff7812 */ /* 0x000ff60007804865 */
[----:B------:R-:W-:Y:S02]  /*7910*/  @!UPT UIADD3 URZ, UPT, UPT, URZ, URZ, URZ ;  /* 0x000000fffffff290 */ /* 0x000fe4000fffe0ff */
[----:B------:R-:W-:Y:S05]  /*7920*/  @!P0 BRA `(.L_x_132) ;  /* 0x0000000000408947 */ /* 0x000fea0003800000 */
[----:B------:R-:W2:Y:S01]  /*7930*/  LDCU.64 UR8, c[0x4][0x70] ;  /* 0x01000e00ff0877ac */ /* 0x000ea20008000a00 */
[----:B------:R-:W-:Y:S01]  /*7940*/  MOV R3, 0x0 ;  /* 0x0000000000037802 */ /* 0x000fe20000000f00 */
[----:B------:R-:W-:Y:S02]  /*7950*/  HFMA2 R12, -RZ, RZ, 0, 5.9604644775390625e-08 ;  /* 0x00000001ff0c7431 */ /* 0x000fe400000001ff */
[----:B------:R-:W-:Y:S02]  /*7960*/  IMAD.MOV.U32 R8, RZ, RZ, 0x192 ;  /* 0x00000192ff087424 */ /* 0x000fe400078e00ff */
[----:B------:R-:W-:Y:S01]  /*7970*/  IMAD.MOV.U32 R13, RZ, RZ, RZ ;  /* 0x000000ffff0d7224 */ /* 0x000fe200078e00ff */
[----:B------:R-:W3:Y:S01]  /*7980*/  LDCU.64 UR6, c[0x4][0x78] ;  /* 0x01000f00ff0677ac */ /* 0x000ee20008000a00 */
[----:B------:R-:W1:Y:S01]  /*7990*/  LDC.64 R2, c[0x4][R3] ;  /* 0x0100000003027b82 */ /* 0x000e620000000a00 */
[----:B------:R-:W5:Y:S01]  /*79a0*/  LDCU.64 UR4, c[0x4][0x10] ;  /* 0x01000200ff0477ac */ /* 0x000f620008000a00 */
[----:B--2---:R-:W-:Y:S01]  /*79b0*/  MOV R5, UR9 ;  /* 0x0000000900057c02 */ /* 0x004fe20008000f00 */
[----:B------:R-:W-:Y:S01]  /*79c0*/  IMAD.U32 R4, RZ, RZ, UR8 ;  /* 0x00000008ff047e24 */ /* 0x000fe2000f8e00ff */
[----:B---3--:R-:W-:Y:S01]  /*79d0*/  MOV R7, UR7 ;  /* 0x0000000700077c02 */ /* 0x008fe20008000f00 */
[----:B------:R-:W-:Y:S01]  /*79e0*/  IMAD.U32 R6, RZ, RZ, UR6 ;  /* 0x00000006ff067e24 */ /* 0x000fe2000f8e00ff */
[----:B-----5:R-:W-:Y:S01]  /*79f0*/  MOV R11, UR5 ;  /* 0x00000005000b7c02 */ /* 0x020fe20008000f00 */
[----:B------:R-:W-:Y:S02]  /*7a00*/  IMAD.U32 R10, RZ, RZ, UR4 ;  /* 0x00000004ff0a7e24 */ /* 0x000fe4000f8e00ff */
[----:B------:R-:W-:Y:S07]  /*7a10*/  LEPC R20, `(.L_x_132) ;  /* 0x000000001014794e */ /* 0x000fee0000000000 */
[----:B-1--4-:R-:W-:Y:S05]  /*7a20*/  CALL.ABS.NOINC R2 ;  /* 0x0000000002007343 */ /* 0x012fea0003c00000 */
.L_x_132:
[----:B------:R-:W-:Y:S01]  /*7a30*/  ISETP.NE.AND P0, PT, R110, RZ, PT ;  /* 0x000000ff6e00720c */ /* 0x000fe20003f05270 */
[----:B------:R-:W-:Y:S05]  /*7a40*/  WARPSYNC.ALL ;  /* 0x0000000000007948 */ /* 0x000fea0003800000 */
[----:B------:R-:W-:Y:S01]  /*7a50*/  R2UR UR4, R48 ;  /* 0x00000000300472ca */ /* 0x000fe200000e0000 */
[----:B------:R-:W-:Y:S01]  /*7a60*/  BSSY.RECONVERGENT B0, `(.L_x_133) ;  /* 0x000009c000007945 */ /* 0x000fe20003800200 */
[-C--:B------:R-:W-:Y:S02]  /*7a70*/  F2FP.F16.E5M2.UNPACK_B R51, R80.reuse ;  /* 0x00000050ff33723e */ /* 0x080fe400020004ff */
[----:B------:R-:W-:Y:S02]  /*7a80*/  F2FP.F16.E5M2.UNPACK_B R80, R80.H1 ;  /* 0x00000050ff50723e */ /* 0x000fe400030004ff */
[-C--:B------:R-:W-:Y:S01]  /*7a90*/  F2FP.F16.E5M2.UNPACK_B R55, R81.reuse ;  /* 0x00000051ff37723e */ /* 0x080fe200020004ff */
[--C-:B------:R-:W-:Y:S01]  /*7aa0*/  HADD2.F32 R50, -RZ, R51.reuse.H0_H0 ;  /* 0x20000033ff327230 */ /* 0x100fe20000004100 */
[----:B------:R-:W-:Y:S01]  /*7ab0*/  F2FP.F16.E5M2.UNPACK_B R81, R81.H1 ;  /* 0x00000051ff51723e */ /* 0x000fe200030004ff */
[----:B------:R-:W-:Y:S01]  /*7ac0*/  HADD2.F32 R52, -RZ, R51.H1_H1 ;  /* 0x30000033ff347230 */ /* 0x000fe20000004100 */
[-C--:B------:R-:W-:Y:S01]  /*7ad0*/  F2FP.F16.E5M2.UNPACK_B R59, R82.reuse ;  /* 0x00000052ff3b723e */ /* 0x080fe200020004ff */
[--C-:B------:R-:W-:Y:S01]  /*7ae0*/  HADD2.F32 R51, -RZ, R80.reuse.H0_H0 ;  /* 0x20000050ff337230 */ /* 0x100fe20000004100 */
[----:B------:R-:W-:Y:S01]  /*7af0*/  F2FP.F16.E5M2.UNPACK_B R82, R82.H1 ;  /* 0x00000052ff52723e */ /* 0x000fe200030004ff */
[----:B------:R-:W-:Y:S01]  /*7b00*/  LDTM.16dp32bit_t0_t15.x32 R4, tmem[UR4+0x40] ;  /* 0x00004004000479ee */ /* 0x000fe20008a80000 */
[----:B------:R-:W2:Y:S01]  /*7b10*/  LDTM.16dp32bit_t16_t31.x32 R4, tmem[UR4+0x60] ;  /* 0x00006004000479ee */ /* 0x000ea20008aa0000 */
[----:B------:R-:W-:Y:S01]  /*7b20*/  NOP ;  /* 0x0000000000007918 */ /* 0x000fe20000000000 */
[--C-:B------:R-:W-:Y:S01]  /*7b30*/  HADD2.F32 R53, -RZ, R55.reuse.H0_H0 ;  /* 0x20000037ff357230 */ /* 0x100fe20000004100 */
[----:B------:R-:W-:Y:S01]  /*7b40*/  R2UR UR5, R113 ;  /* 0x00000000710572ca */ /* 0x000fe200000e0000 */
[----:B------:R-:W-:Y:S01]  /*7b50*/  HADD2.F32 R56, -RZ, R55.H1_H1 ;  /* 0x30000037ff387230 */ /* 0x000fe20000004100 */
[----:B------:R-:W-:Y:S01]  /*7b60*/  F2FP.F16.E5M2.UNPACK_B R63, R83 ;  /* 0x00000053ff3f723e */ /* 0x000fe200020004ff */
[--C-:B------:R-:W-:Y:S01]  /*7b70*/  HADD2.F32 R57, -RZ, R59.reuse.H0_H0 ;  /* 0x2000003bff397230 */ /* 0x100fe20000004100 */
[----:B----4-:R-:W-:Y:S01]  /*7b80*/  F2FP.F16.E5M2.UNPACK_B R67, R84 ;  /* 0x00000054ff43723e */ /* 0x010fe200020004ff */
[----:B------:R-:W-:Y:S01]  /*7b90*/  HADD2.F32 R60, -RZ, R59.H1_H1 ;  /* 0x3000003bff3c7230 */ /* 0x000fe20000004100 */
[----:B------:R-:W-:Y:S01]  /*7ba0*/  F2FP.F16.E5M2.UNPACK_B R71, R85 ;  /* 0x00000055ff47723e */ /* 0x000fe200020004ff */
[--C-:B------:R-:W-:Y:S01]  /*7bb0*/  HADD2.F32 R61, -RZ, R63.reuse.H0_H0 ;  /* 0x2000003fff3d7230 */ /* 0x100fe20000004100 */
[----:B------:R-:W-:Y:S01]  /*7bc0*/  F2FP.F16.E5M2.UNPACK_B R75, R86 ;  /* 0x00000056ff4b723e */ /* 0x000fe200020004ff */
[----:B------:R-:W-:Y:S01]  /*7bd0*/  HADD2.F32 R64, -RZ, R63.H1_H1 ;  /* 0x3000003fff407230 */ /* 0x000fe20000004100 */
[----:B------:R-:W-:Y:S01]  /*7be0*/  F2FP.F16.E5M2.UNPACK_B R77, R87 ;  /* 0x00000057ff4d723e */ /* 0x000fe200020004ff */
[--C-:B------:R-:W-:Y:S01]  /*7bf0*/  HADD2.F32 R65, -RZ, R67.reuse.H0_H0 ;  /* 0x20000043ff417230 */ /* 0x100fe20000004100 */
[----:B------:R-:W-:Y:S01]  /*7c00*/  F2FP.F16.E5M2.UNPACK_B R83, R83.H1 ;  /* 0x00000053ff53723e */ /* 0x000fe200030004ff */
[----:B------:R-:W-:Y:S01]  /*7c10*/  UIADD3 UR5, UPT, UPT, UR5, 0x290, URZ ;  /* 0x0000029005057890 */ /* 0x000fe2000fffe0ff */
[----:B------:R-:W-:Y:S01]  /*7c20*/  HADD2.F32 R67, -RZ, R67.H1_H1 ;  /* 0x30000043ff437230 */ /* 0x000fe20000004100 */
[----:B------:R-:W-:Y:S01]  /*7c30*/  F2FP.F16.E5M2.UNPACK_B R84, R84.H1 ;  /* 0x00000054ff54723e */ /* 0x000fe200030004ff */
[--C-:B------:R-:W-:Y:S01]  /*7c40*/  HADD2.F32 R69, -RZ, R71.reuse.H0_H0 ;  /* 0x20000047ff457230 */ /* 0x100fe20000004100 */
[----:B------:R-:W-:Y:S01]  /*7c50*/  UPRMT UR5, UR37, 0x654, UR5 ;  /* 0x0000065425057896 */ /* 0x000fe20008000005 */
[----:B------:R-:W-:Y:S01]  /*7c60*/  HADD2.F32 R72, -RZ, R71.H1_H1 ;  /* 0x30000047ff487230 */ /* 0x000fe20000004100 */
[----:B------:R-:W-:Y:S01]  /*7c70*/  F2FP.F16.E5M2.UNPACK_B R85, R85.H1 ;  /* 0x00000055ff55723e */ /* 0x000fe200030004ff */
[--C-:B------:R-:W-:Y:S02]  /*7c80*/  HADD2.F32 R73, -RZ, R75.reuse.H0_H0 ;  /* 0x2000004bff497230 */ /* 0x100fe40000004100 */
[C---:B--2---:R-:W-:Y:S01]  /*7c90*/  FMUL R4, R47.reuse, R4 ;  /* 0x000000042f047220 */ /* 0x044fe20000400000 */
[C---:B------:R-:W-:Y:S01]  /*7ca0*/  FMUL R5, R47.reuse, R5 ;  /* 0x000000052f057220 */ /* 0x040fe20000400000 */
[C---:B------:R-:W-:Y:S01]  /*7cb0*/  FMUL R8, R47.reuse, R8 ;  /* 0x000000082f087220 */ /* 0x040fe20000400000 */
[----:B------:R-:W-:Y:S01]  /*7cc0*/  FMUL R9, R47, R9 ;  /* 0x000000092f097220 */ /* 0x000fe20000400000 */
[C---:B------:R-:W-:Y:S01]  /*7cd0*/  FFMA R4, R49.reuse, R50, R4 ;  /* 0x0000003231047223 */ /* 0x040fe20000000004 */
[----:B------:R-:W-:Y:S01]  /*7ce0*/  SYNCS.ARRIVE.TRANS64.RED.A1T0 RZ, [UR5], RZ ;  /* 0x000000ffffff79a7 */ /* 0x000fe20008100405 */
        /* <DEDUP_REMOVED lines=18> */
[--C-:B------:R-:W-:Y:S02]  /*7e10*/  HADD2.F32 R55, -RZ, R81.reuse.H0_H0 ;  /* 0x20000051ff377230 */ /* 0x100fe40000004100 */
[----:B------:R-:W-:Y:S01]  /*7e20*/  FMUL R10, R47, R10 ;  /* 0x0000000a2f0a7220 */ /* 0x000fe20000400000 */
[C---:B------:R-:W-:Y:S01]  /*7e30*/  FFMA R6, R49.reuse, R51, R6 ;  /* 0x0000003331067223 */ /* 0x040fe20000000006 */
[----:B------:R-:W-:Y:S02]  /*7e40*/  HADD2.F32 R58, -RZ, R81.H1_H1 ;  /* 0x30000051ff3a7230 */ /* 0x000fe40000004100 */
[C---:B------:R-:W-:Y:S01]  /*7e50*/  FFMA R7, R49.reuse, R54, R7 ;  /* 0x0000003631077223 */ /* 0x040fe20000000007 */
[C---:B------:R-:W-:Y:S01]  /*7e60*/  FFMA R8, R49.reuse, R53, R8 ;  /* 0x0000003531087223 */ /* 0x040fe20000000008 */
[C---:B------:R-:W-:Y:S01]  /*7e70*/  FFMA R9, R49.reuse, R56, R9 ;  /* 0x0000003831097223 */ /* 0x040fe20000000009 */
[----:B------:R-:W-:Y:S01]  /*7e80*/  FFMA R10, R49, R55, R10 ;  /* 0x00000037310a7223 */ /* 0x000fe2000000000a */
[----:B------:R-:W-:Y:S01]  /*7e90*/  HADD2.F32 R51, -RZ, R77.H0_H0 ;  /* 0x2000004dff337230 */ /* 0x000fe20000004100 */
[----:B-1----:R-:W-:Y:S01]  /*7ea0*/  F2FP.SATFINITE.E5M2.F32.PACK_AB_MERGE_C R116, R7, R6, RZ ;  /* 0x000000060774723e */ /* 0x002fe200048060ff */
[C---:B------:R-:W-:Y:S01]  /*7eb0*/  FMUL R11, R47.reuse, R11 ;  /* 0x0000000b2f0b7220 */ /* 0x040fe20000400000 */
[--C-:B------:R-:W-:Y:S02]  /*7ec0*/  HADD2.F32 R59, -RZ, R82.reuse.H0_H0 ;  /* 0x20000052ff3b7230 */ /* 0x100fe40000004100 */
[----:B------:R-:W-:Y:S01]  /*7ed0*/  FMUL R14, R47, R14 ;  /* 0x0000000e2f0e7220 */ /* 0x000fe20000400000 */
[----:B------:R-:W-:Y:S01]  /*7ee0*/  HADD2.F32 R62, -RZ, R82.H1_H1 ;  /* 0x30000052ff3e7230 */ /* 0x000fe20000004100 */
[----:B------:R-:W-:Y:S01]  /*7ef0*/  F2FP.SATFINITE.E5M2.F32.PACK_AB_MERGE_C R116, R5, R4, R116 ;  /* 0x000000040574723e */ /* 0x000fe20004806074 */
[C---:B------:R-:W-:Y:S01]  /*7f00*/  FFMA R11, R49.reuse, R58, R11 ;  /* 0x0000003a310b7223 */ /* 0x040fe2000000000b */
[C---:B------:R-:W-:Y:S01]  /*7f10*/  FFMA R12, R49.reuse, R57, R12 ;  /* 0x00000039310c7223 */ /* 0x040fe2000000000c */
[C---:B------:R-:W-:Y:S01]  /*7f20*/  FFMA R13, R49.reuse, R60, R13 ;  /* 0x0000003c310d7223 */ /* 0x040fe2000000000d */
[----:B------:R-:W-:Y:S01]  /*7f30*/  F2FP.F16.E5M2.UNPACK_B R86, R86.H1 ;  /* 0x00000056ff56723e */ /* 0x000fe200030004ff */
[----:B------:R-:W-:Y:S01]  /*7f40*/  FFMA R14, R49, R59, R14 ;  /* 0x0000003b310e7223 */ /* 0x000fe2000000000e */
[----:B------:R-:W-:Y:S01]  /*7f50*/  F2FP.SATFINITE.E5M2.F32.PACK_AB_MERGE_C R117, R11, R10, RZ ;  /* 0x0000000a0b75723e */ /* 0x000fe200048060ff */
[C---:B------:R-:W-:Y:S01]  /*7f60*/  FMUL R15, R47.reuse, R15 ;  /* 0x0000000f2f0f7220 */ /* 0x040fe20000400000 */
[--C-:B------:R-:W-:Y:S02]  /*7f70*/  HADD2.F32 R63, -RZ, R83.reuse.H0_H0 ;  /* 0x20000053ff3f7230 */ /* 0x100fe40000004100 */
[----:B------:R-:W-:Y:S01]  /*7f80*/  FMUL R18, R47, R18 ;  /* 0x000000122f127220 */ /* 0x000fe20000400000 */
[----:B------:R-:W-:Y:S01]  /*7f90*/  HADD2.F32 R66, -RZ, R83.H1_H1 ;  /* 0x30000053ff427230 */ /* 0x000fe20000004100 */
[----:B------:R-:W-:Y:S01]  /*7fa0*/  F2FP.SATFINITE.E5M2.F32.PACK_AB_MERGE_C R117, R9, R8, R117 ;  /* 0x000000080975723e */ /* 0x000fe20004806075 */
[C---:B------:R-:W-:Y:S01]  /*7fb0*/  FFMA R15, R49.reuse, R62, R15 ;  /* 0x0000003e310f7223 */ /* 0x040fe2000000000f */
[C---:B------:R-:W-:Y:S01]  /*7fc0*/  FFMA R16, R49.reuse, R61, R16 ;  /* 0x0000003d31107223 */ /* 0x040fe20000000010 */
[----:B------:R-:W-:Y:S01]  /*7fd0*/  FFMA R17, R49, R64, R17 ;  /* 0x0000004031117223 */ /* 0x000fe20000000011 */
[----:B------:R-:W-:Y:S01]  /*7fe0*/  FMUL R19, R47, R19 ;  /* 0x000000132f137220 */ /* 0x000fe20000400000 */
        /* <DEDUP_REMOVED lines=15> */
[----:B------:R-:W-:Y:S01]  /*80e0*/  F2FP.F16.E5M2.UNPACK_B R87, R87.H1 ;  /* 0x00000057ff57723e */ /* 0x000fe200030004ff */
        /* <DEDUP_REMOVED lines=32> */
[----:B------:R-:W-:Y:S03]  /*82f0*/  IADD3 R79, PT, PT, R44, 0x1, RZ ;  /* 0x000000012c4f7810 */ /* 0x000fe60007ffe0ff */
        /* <DEDUP_REMOVED lines=9> */
[----:B------:R-:W-:Y:S02]  /*8390*/  UIADD3 UR8, UP0, UPT, UR52, 0x680, URZ ;  /* 0x0000068034087890 */ /* 0x000fe4000ff1e0ff */
[----:B------:R-:W-:Y:S02]  /*83a0*/  UIADD3 UR5, UPT, UPT, UR41, 0x40, URZ ;  /* 0x0000004029057890 */ /* 0x000fe4000fffe0ff */
[----:B------:R-:W-:Y:S02]  /*83b0*/  UIADD3 UR4, UPT, UPT, UR49, 0x3400, URZ ;  /* 0x0000340031047890 */ /* 0x000fe4000fffe0ff */
[----:B------:R-:W-:Y:S01]  /*83c0*/  UIADD3.X UR9, UPT, UPT, URZ, UR53, URZ, UP0, !UPT ;  /* 0x00000035ff097290 */ /* 0x000fe200087fe4ff */
[----:B------:R-:W-:Y:S01]  /*83d0*/  UMOV UR6, UR42 ;  /* 0x0000002a00067c82 */ /* 0x000fe20008000000 */
[----:B------:R-:W-:Y:S07]  /*83e0*/  UMOV UR7, UR36 ;  /* 0x0000002400077c82 */ /* 0x000fee0008000000 */
[----:B------:R2:W-:Y:S01]  /*83f0*/  UTMASTG.3D [UR4], [UR8] ;  /* 0x00000004080073b5 */ /* 0x0005e20008010000 */
[----:B------:R0:W-:Y:S01]  /*8400*/  UTMACMDFLUSH ;  /* 0x00000000000079b7 */ /* 0x0001e20000000000 */
[----:B--2---:R-:W-:Y:S04]  /*8410*/  DEPBAR.LE SB0, 0x1 ;  /* 0x000080400000791a */ /* 0x004fe80000000000 */
.L_x_134:
[----:B------:R-:W-:Y:S05]  /*8420*/  BSYNC.RECONVERGENT B0 ;  /* 0x0000000000007941 */ /* 0x000fea0003800200 */
.L_x_133:
[----:B------:R-:W-:Y:S01]  /*8430*/  BAR.SYNC.DEFER_BLOCKING 0x1, 0x80 ;  /* 0x0042000000007b1d */ /* 0x000fe20000010000 */
[----:B------:R-:W-:Y:S01]  /*8440*/  ISETP.NE.AND P2, PT, R111, RZ, PT ;  /* 0x000000ff6f00720c */ /* 0x000fe20003f45270 */
[----:B------:R-:W-:Y:S01]  /*8450*/  IMAD.IADD R20, R43, 0x1, R94 ;  /* 0x000000012b147824 */ /* 0x000fe200078e025e */
[----:B------:R-:W-:Y:S01]  /*8460*/  ISETP.NE.AND P0, PT, R112, 0x2, PT ;  /* 0x000000027000780c */ /* 0x000fe20003f05270 */
[----:B------:R-:W-:Y:S01]  /*8470*/  IMAD.IADD R21, R45, 0x1, R96 ;  /* 0x000000012d157824 */ /* 0x000fe200078e0260 */
[----:B------:R-:W-:Y:S02]  /*8480*/  ISETP.NE.AND P1, PT, R79, 0x4, PT ;  /* 0x000000044f00780c */ /* 0x000fe40003f25270 */
[----:B------:R-:W-:Y:S02]  /*8490*/  SEL R3, RZ, 0x1, P0 ;  /* 0x00000001ff037807 */ /* 0x000fe40000000000 */
[----:B------:R-:W-:Y:S02]  /*84a0*/  SEL R0, RZ, 0x1, P1 ;  /* 0x00000001ff007807 */ /* 0x000fe40000800000 */
[----:B------:R-:W-:Y:S02]  /*84b0*/  LOP3.LUT R106, R106, R3, RZ, 0x3c, !PT ;  /* 0x000000036a6a7212 */ /* 0x000fe400078e3cff */
[----:B------:R-:W-:Y:S02]  /*84c0*/  LOP3.LUT R107, R107, R0, RZ, 0x3c, !PT ;  /* 0x000000006b6b7212 */ /* 0x000fe400078e3cff */
[----:B------:R-:W-:Y:S02]  /*84d0*/  @P2 R2UR UR36, R103 ;  /* 0x00000000672422ca */ /* 0x000fe400000e0000 */
[----:B------:R-:W-:Y:S02]  /*84e0*/  SEL R112, R112, RZ, P0 ;  /* 0x000000ff70707207 */ /* 0x000fe40000000000 */
[----:B------:R-:W-:Y:S01]  /*84f0*/  SEL R44, R79, RZ, P1 ;  /* 0x000000ff4f2c7207 */ /* 0x000fe20000800000 */
[----:B------:R-:W-:Y:S10]  /*8500*/  @P2 BRA `(.L_x_135) ;  /* 0xffffffd400f82947 */ /* 0x000ff4000383ffff */
[----:B------:R-:W-:Y:S05]  /*8510*/  EXIT ;  /* 0x000000000000794d */ /* 0x000fea0003800000 */
.L_x_20:
[----:B--2---:R2:W1:Y:S02]  /*8520*/  SYNCS.PHASECHK.TRANS64.TRYWAIT P0, [R3+URZ+0x2c0], R2 ;  /* 0x0002c002030075a7 */ /* 0x00446400080011ff */
[----:B-1----:R-:W-:Y:S05]  /*8530*/  @!P0 NANOSLEEP.SYNCS 0x989680 ;  /* 0x009896800000895d */ /* 0x002fea0003900000 */
[----:B------:R-:W1:Y:S02]  /*8540*/  @!P0 SYNCS.PHASECHK.TRANS64 P0, [R3+URZ+0x2c0], R2 ;  /* 0x0002c002030085a7 */ /* 0x000e6400080010ff */
[----:B-1----:R-:W-:Y:S05]  /*8550*/  @!P0 BRA `(.L_x_20) ;  /* 0xfffffffc00f08947 */ /* 0x002fea000383ffff */
[----:B------:R-:W-:Y:S05]  /*8560*/  BRA `(.L_x_136) ;  /* 0xffffff94000c7947 */ /* 0x000fea000383ffff */
.L_x_23:
[----:B-1----:R-:W-:-:S07]  /*8570*/  MOV R2, UR33 ;  /* 0x0000002100027c02 */ /* 0x002fce0008000f00 */
.L_x_137:
[----:B-1----:R1:W2:Y:S02]  /*8580*/  SYNCS.PHASECHK.TRANS64.TRYWAIT P0, [R2+URZ+0x110], R5 ;  /* 0x00011005020075a7 */ /* 0x0022a400080011ff */
[----:B--2---:R-:W-:Y:S05]  /*8590*/  @!P0 NANOSLEEP.SYNCS 0x989680 ;  /* 0x009896800000895d */ /* 0x004fea0003900000 */
[----:B------:R-:W2:Y:S02]  /*85a0*/  @!P0 SYNCS.PHASECHK.TRANS64 P0, [R2+URZ+0x110], R5 ;  /* 0x00011005020085a7 */ /* 0x000ea400080010ff */
[----:B--2---:R-:W-:Y:S05]  /*85b0*/  @!P0 BRA `(.L_x_137) ;  /* 0xfffffffc00f08947 */ /* 0x004fea000383ffff */
[----:B------:R-:W-:Y:S05]  /*85c0*/  BRA `(.L_x_22) ;  /* 0xffffff94005c7947 */ /* 0x000fea000383ffff */
.L_x_29:
[----:B-1----:R-:W-:-:S07]  /*85d0*/  MOV R2, UR17 ;  /* 0x0000001100027c02 */ /* 0x002fce0008000f00 */
.L_x_138:
[----:B-1----:R1:W2:Y:S02]  /*85e0*/  SYNCS.PHASECHK.TRANS64.TRYWAIT P0, [R2+URZ+0x110], R5 ;  /* 0x00011005020075a7 */ /* 0x0022a400080011ff */
[----:B--2---:R-:W-:Y:S05]  /*85f0*/  @!P0 NANOSLEEP.SYNCS 0x989680 ;  /* 0x009896800000895d */ /* 0x004fea0003900000 */
[----:B------:R-:W2:Y:S02]  /*8600*/  @!P0 SYNCS.PHASECHK.TRANS64 P0, [R2+URZ+0x110], R5 ;  /* 0x00011005020085a7 */ /* 0x000ea400080010ff */
[----:B--2---:R-:W-:Y:S05]  /*8610*/  @!P0 BRA `(.L_x_138) ;  /* 0xfffffffc00f08947 */ /* 0x004fea000383ffff */
[----:B------:R-:W-:Y:S05]  /*8620*/  BRA `(.L_x_28) ;  /* 0xffffff9800047947 */ /* 0x000fea000383ffff */
.L_x_33:
[----:B-1----:R1:W2:Y:S02]  /*8630*/  SYNCS.PHASECHK.TRANS64.TRYWAIT P0, [R2+URZ+0x250], R3 ;  /* 0x00025003020075a7 */ /* 0x0022a400080011ff */
[----:B--2---:R-:W-:Y:S05]  /*8640*/  @!P0 NANOSLEEP.SYNCS 0x989680 ;  /* 0x009896800000895d */ /* 0x004fea0003900000 */
[----:B------:R-:W2:Y:S02]  /*8650*/  @!P0 SYNCS.PHASECHK.TRANS64 P0, [R2+URZ+0x250], R3 ;  /* 0x00025003020085a7 */ /* 0x000ea400080010ff */
[----:B--2---:R-:W-:Y:S05]  /*8660*/  @!P0 BRA `(.L_x_33) ;  /* 0xfffffffc00f08947 */ /* 0x004fea000383ffff */
[----:B------:R-:W-:Y:S05]  /*8670*/  BRA `(.L_x_139) ;  /* 0xffffff9800947947 */ /* 0x000fea000383ffff */
.L_x_37:
[----:B----4-:R-:W-:-:S07]  /*8680*/  MOV R0, UR5 ;  /* 0x0000000500007c02 */ /* 0x010fce0008000f00 */
.L_x_140:
[----:B-1----:R1:W2:Y:S02]  /*8690*/  SYNCS.PHASECHK.TRANS64.TRYWAIT P0, [R0+URZ], R3 ;  /* 0x00000003000075a7 */ /* 0x0022a400080011ff */
[----:B--2---:R-:W-:Y:S05]  /*86a0*/  @!P0 NANOSLEEP.SYNCS 0x989680 ;  /* 0x009896800000895d */ /* 0x004fea0003900000 */
[----:B------:R-:W2:Y:S02]  /*86b0*/  @!P0 SYNCS.PHASECHK.TRANS64 P0, [R0+URZ], R3 ;  /* 0x00000003000085a7 */ /* 0x000ea400080010ff */
[----:B--2---:R-:W-:Y:S05]  /*86c0*/  @!P0 BRA `(.L_x_140) ;  /* 0xfffffffc00f08947 */ /* 0x004fea000383ffff */
[----:B------:R-:W-:Y:S05]  /*86d0*/  BRA `(.L_x_141) ;  /* 0xffffffa000047947 */ /* 0x000fea000383ffff */
.L_x_38:
[----:B----4-:R-:W-:-:S07]  /*86e0*/  MOV R0, UR5 ;  /* 0x0000000500007c02 */ /* 0x010fce0008000f00 */
.L_x_142:
[----:B-1----:R1:W2:Y:S02]  /*86f0*/  SYNCS.PHASECHK.TRANS64.TRYWAIT P0, [R0+URZ], R3 ;  /* 0x00000003000075a7 */ /* 0x0022a400080011ff */
[----:B--2---:R-:W-:Y:S05]  /*8700*/  @!P0 NANOSLEEP.SYNCS 0x989680 ;  /* 0x009896800000895d */ /* 0x004fea0003900000 */
[----:B------:R-:W2:Y:S02]  /*8710*/  @!P0 SYNCS.PHASECHK.TRANS64 P0, [R0+URZ], R3 ;  /* 0x00000003000085a7 */ /* 0x000ea400080010ff */
[----:B--2---:R-:W-:Y:S05]  /*8720*/  @!P0 BRA `(.L_x_142) ;  /* 0xfffffffc00f08947 */ /* 0x004fea000383ffff */
[----:B------:R-:W-:Y:S05]  /*8730*/  BRA `(.L_x_143) ;  /* 0xffffffa000107947 */ /* 0x000fea000383ffff */
.L_x_39:
[----:B----4-:R-:W-:-:S07]  /*8740*/  MOV R0, UR5 ;  /* 0x0000000500007c02 */ /* 0x010fce0008000f00 */
.L_x_144:
[----:B-1----:R1:W2:Y:S02]  /*8750*/  SYNCS.PHASECHK.TRANS64.TRYWAIT P0, [R0+URZ], R3 ;  /* 0x00000003000075a7 */ /* 0x0022a400080011ff */
[----:B--2---:R-:W-:Y:S05]  /*8760*/  @!P0 NANOSLEEP.SYNCS 0x989680 ;  /* 0x009896800000895d */ /* 0x004fea0003900000 */
[----:B------:R-:W2:Y:S02]  /*8770*/  @!P0 SYNCS.PHASECHK.TRANS64 P0, [R0+URZ], R3 ;  /* 0x00000003000085a7 */ /* 0x000ea400080010ff */
[----:B--2---:R-:W-:Y:S05]  /*8780*/  @!P0 BRA `(.L_x_144) ;  /* 0xfffffffc00f08947 */ /* 0x004fea000383ffff */
[----:B------:R-:W-:Y:S05]  /*8790*/  BRA `(.L_x_145) ;  /* 0xffffffa0001c7947 */ /* 0x000fea000383ffff */
.L_x_40:
[----:B----4-:R-:W-:-:S07]  /*87a0*/  MOV R0, UR5 ;  /* 0x0000000500007c02 */ /* 0x010fce0008000f00 */
.L_x_146:
[----:B-1----:R1:W2:Y:S02]  /*87b0*/  SYNCS.PHASECHK.TRANS64.TRYWAIT P0, [R0+URZ], R3 ;  /* 0x00000003000075a7 */ /* 0x0022a400080011ff */
[----:B--2---:R-:W-:Y:S05]  /*87c0*/  @!P0 NANOSLEEP.SYNCS 0x989680 ;  /* 0x009896800000895d */ /* 0x004fea0003900000 */
[----:B------:R-:W2:Y:S02]  /*87d0*/  @!P0 SYNCS.PHASECHK.TRANS64 P0, [R0+URZ], R3 ;  /* 0x00000003000085a7 */ /* 0x000ea400080010ff */
[----:B--2---:R-:W-:Y:S05]  /*87e0*/  @!P0 BRA `(.L_x_146) ;  /* 0xfffffffc00f08947 */ /* 0x004fea000383ffff */
[----:B------:R-:W-:Y:S05]  /*87f0*/  BRA `(.L_x_147) ;  /* 0xffffffa000287947 */ /* 0x000fea000383ffff */
.L_x_41:
[----:B----4-:R-:W-:-:S07]  /*8800*/  MOV R0, UR5 ;  /* 0x0000000500007c02 */ /* 0x010fce0008000f00 */
.L_x_148:
[----:B-1----:R1:W2:Y:S02]  /*8810*/  SYNCS.PHASECHK.TRANS64.TRYWAIT P0, [R0+URZ], R3 ;  /* 0x00000003000075a7 */ /* 0x0022a400080011ff */
[----:B--2---:R-:W-:Y:S05]  /*8820*/  @!P0 NANOSLEEP.SYNCS 0x989680 ;  /* 0x009896800000895d */ /* 0x004fea0003900000 */
[----:B------:R-:W2:Y:S02]  /*8830*/  @!P0 SYNCS.PHASECHK.TRANS64 P0, [R0+URZ], R3 ;  /* 0x00000003000085a7 */ /* 0x000ea400080010ff */
[----:B--2---:R-:W-:Y:S05]  /*8840*/  @!P0 BRA `(.L_x_148) ;  /* 0xfffffffc00f08947 */ /* 0x004fea000383ffff */
[----:B------:R-:W-:Y:S05]  /*8850*/  BRA `(.L_x_149) ;  /* 0xffffffa000347947 */ /* 0x000fea000383ffff */
.L_x_42:
[----:B----4-:R-:W-:-:S07]  /*8860*/  MOV R0, UR5 ;  /* 0x0000000500007c02 */ /* 0x010fce0008000f00 */
.L_x_150:
[----:B-1----:R1:W2:Y:S02]  /*8870*/  SYNCS.PHASECHK.TRANS64.TRYWAIT P0, [R0+URZ], R3 ;  /* 0x00000003000075a7 */ /* 0x0022a400080011ff */
[----:B--2---:R-:W-:Y:S05]  /*8880*/  @!P0 NANOSLEEP.SYNCS 0x989680 ;  /* 0x009896800000895d */ /* 0x004fea0003900000 */
[----:B------:R-:W2:Y:S02]  /*8890*/  @!P0 SYNCS.PHASECHK.TRANS64 P0, [R0+URZ], R3 ;  /* 0x00000003000085a7 */ /* 0x000ea400080010ff */
[----:B--2---:R-:W-:Y:S05]  /*88a0*/  @!P0 BRA `(.L_x_150) ;  /* 0xfffffffc00f08947 */ /* 0x004fea000383ffff */
[----:B------:R-:W-:Y:S05]  /*88b0*/  BRA `(.L_x_151) ;  /* 0xffffffa000407947 */ /* 0x000fea000383ffff */
.L_x_43:
[----:B----4-:R-:W-:-:S07]  /*88c0*/  MOV R0, UR5 ;  /* 0x0000000500007c02 */ /* 0x010fce0008000f00 */
.L_x_152:
[----:B-1----:R1:W2:Y:S02]  /*88d0*/  SYNCS.PHASECHK.TRANS64.TRYWAIT P0, [R0+URZ], R3 ;  /* 0x00000003000075a7 */ /* 0x0022a400080011ff */
[----:B--2---:R-:W-:Y:S05]  /*88e0*/  @!P0 NANOSLEEP.SYNCS 0x989680 ;  /* 0x009896800000895d */ /* 0x004fea0003900000 */
[----:B------:R-:W2:Y:S02]  /*88f0*/  @!P0 SYNCS.PHASECHK.TRANS64 P0, [R0+URZ], R3 ;  /* 0x00000003000085a7 */ /* 0x000ea400080010ff */
[----:B--2---:R-:W-:Y:S05]  /*8900*/  @!P0 BRA `(.L_x_152) ;  /* 0xfffffffc00f08947 */ /* 0x004fea000383ffff */
[----:B------:R-:W-:Y:S05]  /*8910*/  BRA `(.L_x_153) ;  /* 0xffffffa0004c7947 */ /* 0x000fea000383ffff */
.L_x_44:
[----:B----4-:R-:W-:-:S07]  /*8920*/  MOV R0, UR5 ;  /* 0x0000000500007c02 */ /* 0x010fce0008000f00 */
.L_x_154:
[----:B-1----:R1:W2:Y:S02]  /*8930*/  SYNCS.PHASECHK.TRANS64.TRYWAIT P0, [R0+URZ], R3 ;  /* 0x00000003000075a7 */ /* 0x0022a400080011ff */
[----:B--2---:R-:W-:Y:S05]  /*8940*/  @!P0 NANOSLEEP.SYNCS 0x989680 ;  /* 0x009896800000895d */ /* 0x004fea0003900000 */
[----:B------:R-:W2:Y:S02]  /*8950*/  @!P0 SYNCS.PHASECHK.TRANS64 P0, [R0+URZ], R3 ;  /* 0x00000003000085a7 */ /* 0x000ea400080010ff */
[----:B--2---:R-:W-:Y:S05]  /*8960*/  @!P0 BRA `(.L_x_154) ;  /* 0xfffffffc00f08947 */ /* 0x004fea000383ffff */
[----:B------:R-:W-:Y:S05]  /*8970*/  BRA `(.L_x_155) ;  /* 0xffffffa000587947 */ /* 0x000fea000383ffff */
.L_x_45:
[----:B----4-:R-:W-:-:S07]  /*8980*/  MOV R0, UR5 ;  /* 0x0000000500007c02 */ /* 0x010fce0008000f00 */
.L_x_156:
[----:B-1----:R1:W2:Y:S02]  /*8990*/  SYNCS.PHASECHK.TRANS64.TRYWAIT P0, [R0+URZ], R3 ;  /* 0x00000003000075a7 */ /* 0x0022a400080011ff */
[----:B--2---:R-:W-:Y:S05]  /*89a0*/  @!P0 NANOSLEEP.SYNCS 0x989680 ;  /* 0x009896800000895d */ /* 0x004fea0003900000 */
[----:B------:R-:W2:Y:S02]  /*89b0*/  @!P0 SYNCS.PHASECHK.TRANS64 P0, [R0+URZ], R3 ;  /* 0x00000003000085a7 */ /* 0x000ea400080010ff */
[----:B--2---:R-:W-:Y:S05]  /*89c0*/  @!P0 BRA `(.L_x_156) ;  /* 0xfffffffc00f08947 */ /* 0x004fea000383ffff */
[----:B------:R-:W-:Y:S05]  /*89d0*/  BRA `(.L_x_157) ;  /* 0xffffffa000647947 */ /* 0x000fea000383ffff */
.L_x_46:
[----:B----4-:R-:W-:-:S07]  /*89e0*/  MOV R0, UR5 ;  /* 0x0000000500007c02 */ /* 0x010fce0008000f00 */
.L_x_158:
[----:B-1----:R1:W2:Y:S02]  /*89f0*/  SYNCS.PHASECHK.TRANS64.TRYWAIT P0, [R0+URZ], R3 ;  /* 0x00000003000075a7 */ /* 0x0022a400080011ff */
[----:B--2---:R-:W-:Y:S05]  /*8a00*/  @!P0 NANOSLEEP.SYNCS 0x989680 ;  /* 0x009896800000895d */ /* 0x004fea0003900000 */
[----:B------:R-:W2:Y:S02]  /*8a10*/  @!P0 SYNCS.PHASECHK.TRANS64 P0, [R0+URZ], R3 ;  /* 0x00000003000085a7 */ /* 0x000ea400080010ff */
[----:B--2---:R-:W-:Y:S05]  /*8a20*/  @!P0 BRA `(.L_x_158) ;  /* 0xfffffffc00f08947 */ /* 0x004fea000383ffff */
[----:B------:R-:W-:Y:S05]  /*8a30*/  BRA `(.L_x_159) ;  /* 0xffffffa000707947 */ /* 0x000fea000383ffff */
.L_x_47:
[----:B----4-:R-:W-:-:S07]  /*8a40*/  MOV R0, UR5 ;  /* 0x0000000500007c02 */ /* 0x010fce0008000f00 */
.L_x_160:
[----:B-1----:R1:W2:Y:S02]  /*8a50*/  SYNCS.PHASECHK.TRANS64.TRYWAIT P0, [R0+URZ], R3 ;  /* 0x00000003000075a7 */ /* 0x0022a400080011ff */
[----:B--2---:R-:W-:Y:S05]  /*8a60*/  @!P0 NANOSLEEP.SYNCS 0x989680 ;  /* 0x009896800000895d */ /* 0x004fea0003900000 */
[----:B------:R-:W2:Y:S02]  /*8a70*/  @!P0 SYNCS.PHASECHK.TRANS64 P0, [R0+URZ], R3 ;  /* 0x00000003000085a7 */ /* 0x000ea400080010ff */
[----:B--2---:R-:W-:Y:S05]  /*8a80*/  @!P0 BRA `(.L_x_160) ;  /* 0xfffffffc00f08947 */ /* 0x004fea000383ffff */
[----:B------:R-:W-:Y:S05]  /*8a90*/  BRA `(.L_x_161) ;  /* 0xffffffa0007c7947 */ /* 0x000fea000383ffff */
.L_x_48:
[----:B----4-:R-:W-:-:S07]  /*8aa0*/  MOV R0, UR5 ;  /* 0x0000000500007c02 */ /* 0x010fce0008000f00 */
.L_x_162:
[----:B-1----:R1:W2:Y:S02]  /*8ab0*/  SYNCS.PHASECHK.TRANS64.TRYWAIT P0, [R0+URZ], R3 ;  /* 0x00000003000075a7 */ /* 0x0022a400080011ff */
[----:B--2---:R-:W-:Y:S05]  /*8ac0*/  @!P0 NANOSLEEP.SYNCS 0x989680 ;  /* 0x009896800000895d */ /* 0x004fea0003900000 */
[----:B------:R-:W2:Y:S02]  /*8ad0*/  @!P0 SYNCS.PHASECHK.TRANS64 P0, [R0+URZ], R3 ;  /* 0x00000003000085a7 */ /* 0x000ea400080010ff */
[----:B--2---:R-:W-:Y:S05]  /*8ae0*/  @!P0 BRA `(.L_x_162) ;  /* 0xfffffffc00f08947 */ /* 0x004fea000383ffff */
[----:B------:R-:W-:Y:S05]  /*8af0*/  BRA `(.L_x_163) ;  /* 0xffffffa000887947 */ /* 0x000fea000383ffff */
.L_x_49:
[----:B----4-:R-:W-:-:S07]  /*8b00*/  MOV R0, UR5 ;  /* 0x0000000500007c02 */ /* 0x010fce0008000f00 */
.L_x_164:
[----:B-1----:R1:W2:Y:S02]  /*8b10*/  SYNCS.PHASECHK.TRANS64.TRYWAIT P0, [R0+URZ], R3 ;  /* 0x00000003000075a7 */ /* 0x0022a400080011ff */
[----:B--2---:R-:W-:Y:S05]  /*8b20*/  @!P0 NANOSLEEP.SYNCS 0x989680 ;  /* 0x009896800000895d */ /* 0x004fea0003900000 */
[----:B------:R-:W2:Y:S02]  /*8b30*/  @!P0 SYNCS.PHASECHK.TRANS64 P0, [R0+URZ], R3 ;  /* 0x00000003000085a7 */ /* 0x000ea400080010ff */
[----:B--2---:R-:W-:Y:S05]  /*8b40*/  @!P0 BRA `(.L_x_164) ;  /* 0xfffffffc00f08947 */ /* 0x004fea000383ffff */
[----:B------:R-:W-:Y:S05]  /*8b50*/  BRA `(.L_x_165) ;  /* 0xffffffa000947947 */ /* 0x000fea000383ffff */
.L_x_50:
[----:B----4-:R-:W-:-:S07]  /*8b60*/  MOV R0, UR5 ;  /* 0x0000000500007c02 */ /* 0x010fce0008000f00 */
.L_x_166:
[----:B-1----:R1:W2:Y:S02]  /*8b70*/  SYNCS.PHASECHK.TRANS64.TRYWAIT P0, [R0+URZ], R3 ;  /* 0x00000003000075a7 */ /* 0x0022a400080011ff */
[----:B--2---:R-:W-:Y:S05]  /*8b80*/  @!P0 NANOSLEEP.SYNCS 0x989680 ;  /* 0x009896800000895d */ /* 0x004fea0003900000 */
[----:B------:R-:W2:Y:S02]  /*8b90*/  @!P0 SYNCS.PHASECHK.TRANS64 P0, [R0+URZ], R3 ;  /* 0x00000003000085a7 */ /* 0x000ea400080010ff */
[----:B--2---:R-:W-:Y:S05]  /*8ba0*/  @!P0 BRA `(.L_x_166) ;  /* 0xfffffffc00f08947 */ /* 0x004fea000383ffff */
[----:B------:R-:W-:Y:S05]  /*8bb0*/  BRA `(.L_x_167) ;  /* 0xffffffa000a07947 */ /* 0x000fea000383ffff */
.L_x_51:
[----:B----4-:R-:W-:-:S07]  /*8bc0*/  MOV R0, UR5 ;  /* 0x0000000500007c02 */ /* 0x010fce0008000f00 */
.L_x_168:
[----:B-1----:R1:W2:Y:S02]  /*8bd0*/  SYNCS.PHASECHK.TRANS64.TRYWAIT P0, [R0+URZ], R3 ;  /* 0x00000003000075a7 */ /* 0x0022a400080011ff */
[----:B--2---:R-:W-:Y:S05]  /*8be0*/  @!P0 NANOSLEEP.SYNCS 0x989680 ;  /* 0x009896800000895d */ /* 0x004fea0003900000 */
[----:B------:R-:W2:Y:S02]  /*8bf0*/  @!P0 SYNCS.PHASECHK.TRANS64 P0, [R0+URZ], R3 ;  /* 0x00000003000085a7 */ /* 0x000ea400080010ff */
[----:B--2---:R-:W-:Y:S05]  /*8c00*/  @!P0 BRA `(.L_x_168) ;  /* 0xfffffffc00f08947 */ /* 0x004fea000383ffff */
[----:B------:R-:W-:Y:S05]  /*8c10*/  BRA `(.L_x_169) ;  /* 0xffffffa000ac7947 */ /* 0x000fea000383ffff */
.L_x_52:
[----:B----4-:R-:W-:-:S07]  /*8c20*/  MOV R0, UR5 ;  /* 0x0000000500007c02 */ /* 0x010fce0008000f00 */
.L_x_170:
[----:B-1----:R1:W2:Y:S02]  /*8c30*/  SYNCS.PHASECHK.TRANS64.TRYWAIT P0, [R0+URZ], R3 ;  /* 0x00000003000075a7 */ /* 0x0022a400080011ff */
[----:B--2---:R-:W-:Y:S05]  /*8c40*/  @!P0 NANOSLEEP.SYNCS 0x989680 ;  /* 0x009896800000895d */ /* 0x004fea0003900000 */
[----:B------:R-:W2:Y:S02]  /*8c50*/  @!P0 SYNCS.PHASECHK.TRANS64 P0, [R0+URZ], R3 ;  /* 0x00000003000085a7 */ /* 0x000ea400080010ff */
[----:B--2---:R-:W-:Y:S05]  /*8c60*/  @!P0 BRA `(.L_x_170) ;  /* 0xfffffffc00f08947 */ /* 0x004fea000383ffff */
[----:B------:R-:W-:Y:S05]  /*8c70*/  BRA `(.L_x_171) ;  /* 0xffffffa000b87947 */ /* 0x000fea000383ffff */
.L_x_53:
[----:B----4-:R-:W-:-:S07]  /*8c80*/  MOV R0, UR5 ;  /* 0x0000000500007c02 */ /* 0x010fce0008000f00 */
.L_x_172:
[----:B-1----:R1:W2:Y:S02]  /*8c90*/  SYNCS.PHASECHK.TRANS64.TRYWAIT P0, [R0+URZ], R3 ;  /* 0x00000003000075a7 */ /* 0x0022a400080011ff */
[----:B--2---:R-:W-:Y:S05]  /*8ca0*/  @!P0 NANOSLEEP.SYNCS 0x989680 ;  /* 0x009896800000895d */ /* 0x004fea0003900000 */
[----:B------:R-:W2:Y:S02]  /*8cb0*/  @!P0 SYNCS.PHASECHK.TRANS64 P0, [R0+URZ], R3 ;  /* 0x00000003000085a7 */ /* 0x000ea400080010ff */
[----:B--2---:R-:W-:Y:S05]  /*8cc0*/  @!P0 BRA `(.L_x_172) ;  /* 0xfffffffc00f08947 */ /* 0x004fea000383ffff */
[----:B------:R-:W-:Y:S05]  /*8cd0*/  BRA `(.L_x_173) ;  /* 0xffffffa000c47947 */ /* 0x000fea000383ffff */
.L_x_54:
[----:B----4-:R-:W-:-:S07]  /*8ce0*/  MOV R0, UR5 ;  /* 0x0000000500007c02 */ /* 0x010fce0008000f00 */
.L_x_174:
[----:B-1----:R1:W2:Y:S02]  /*8cf0*/  SYNCS.PHASECHK.TRANS64.TRYWAIT P0, [R0+URZ], R3 ;  /* 0x00000003000075a7 */ /* 0x0022a400080011ff */
[----:B--2---:R-:W-:Y:S05]  /*8d00*/  @!P0 NANOSLEEP.SYNCS 0x989680 ;  /* 0x009896800000895d */ /* 0x004fea0003900000 */
[----:B------:R-:W2:Y:S02]  /*8d10*/  @!P0 SYNCS.PHASECHK.TRANS64 P0, [R0+URZ], R3 ;  /* 0x00000003000085a7 */ /* 0x000ea400080010ff */
[----:B--2---:R-:W-:Y:S05]  /*8d20*/  @!P0 BRA `(.L_x_174) ;  /* 0xfffffffc00f08947 */ /* 0x004fea000383ffff */
[----:B------:R-:W-:Y:S05]  /*8d30*/  BRA `(.L_x_175) ;  /* 0xffffffa000d07947 */ /* 0x000fea000383ffff */
.L_x_55:
[----:B----4-:R-:W-:-:S07]  /*8d40*/  MOV R0, UR5 ;  /* 0x0000000500007c02 */ /* 0x010fce0008000f00 */
.L_x_176:
[----:B-1----:R1:W2:Y:S02]  /*8d50*/  SYNCS.PHASECHK.TRANS64.TRYWAIT P0, [R0+URZ], R3 ;  /* 0x00000003000075a7 */ /* 0x0022a400080011ff */
[----:B--2---:R-:W-:Y:S05]  /*8d60*/  @!P0 NANOSLEEP.SYNCS 0x989680 ;  /* 0x009896800000895d */ /* 0x004fea0003900000 */
[----:B------:R-:W2:Y:S02]  /*8d70*/  @!P0 SYNCS.PHASECHK.TRANS64 P0, [R0+URZ], R3 ;  /* 0x00000003000085a7 */ /* 0x000ea400080010ff */
[----:B--2---:R-:W-:Y:S05]  /*8d80*/  @!P0 BRA `(.L_x_176) ;  /* 0xfffffffc00f08947 */ /* 0x004fea000383ffff */
[----:B------:R-:W-:Y:S05]  /*8d90*/  BRA `(.L_x_177) ;  /* 0xffffffa000dc7947 */ /* 0x000fea000383ffff */
.L_x_56:
[----:B----4-:R-:W-:-:S07]  /*8da0*/  MOV R0, UR5 ;  /* 0x0000000500007c02 */ /* 0x010fce0008000f00 */
.L_x_178:
[----:B-1----:R1:W2:Y:S02]  /*8db0*/  SYNCS.PHASECHK.TRANS64.TRYWAIT P0, [R0+URZ], R3 ;  /* 0x00000003000075a7 */ /* 0x0022a400080011ff */
[----:B--2---:R-:W-:Y:S05]  /*8dc0*/  @!P0 NANOSLEEP.SYNCS 0x989680 ;  /* 0x009896800000895d */ /* 0x004fea0003900000 */
[----:B------:R-:W2:Y:S02]  /*8dd0*/  @!P0 SYNCS.PHASECHK.TRANS64 P0, [R0+URZ], R3 ;  /* 0x00000003000085a7 */ /* 0x000ea400080010ff */
[----:B--2---:R-:W-:Y:S05]  /*8de0*/  @!P0 BRA `(.L_x_178) ;  /* 0xfffffffc00f08947 */ /* 0x004fea000383ffff */
[----:B------:R-:W-:Y:S05]  /*8df0*/  BRA `(.L_x_179) ;  /* 0xffffffa000e87947 */ /* 0x000fea000383ffff */
.L_x_57:
[----:B----4-:R-:W-:-:S07]  /*8e00*/  MOV R0, UR5 ;  /* 0x0000000500007c02 */ /* 0x010fce0008000f00 */
.L_x_180:
[----:B-1----:R1:W2:Y:S02]  /*8e10*/  SYNCS.PHASECHK.TRANS64.TRYWAIT P0, [R0+URZ], R3 ;  /* 0x00000003000075a7 */ /* 0x0022a400080011ff */
[----:B--2---:R-:W-:Y:S05]  /*8e20*/  @!P0 NANOSLEEP.SYNCS 0x989680 ;  /* 0x009896800000895d */ /* 0x004fea0003900000 */
[----:B------:R-:W2:Y:S02]  /*8e30*/  @!P0 SYNCS.PHASECHK.TRANS64 P0, [R0+URZ], R3 ;  /* 0x00000003000085a7 */ /* 0x000ea400080010ff */
[----:B--2---:R-:W-:Y:S05]  /*8e40*/  @!P0 BRA `(.L_x_180) ;  /* 0xfffffffc00f08947 */ /* 0x004fea000383ffff */
[----:B------:R-:W-:Y:S05]  /*8e50*/  BRA `(.L_x_181) ;  /* 0xffffffa000f47947 */ /* 0x000fea000383ffff */
.L_x_58:
[----:B----4-:R-:W-:-:S07]  /*8e60*/  MOV R0, UR5 ;  /* 0x0000000500007c02 */ /* 0x010fce0008000f00 */
.L_x_182:
[----:B-1----:R1:W2:Y:S02]  /*8e70*/  SYNCS.PHASECHK.TRANS64.TRYWAIT P0, [R0+URZ], R3 ;  /* 0x00000003000075a7 */ /* 0x0022a400080011ff */
[----:B--2---:R-:W-:Y:S05]  /*8e80*/  @!P0 NANOSLEEP.SYNCS 0x989680 ;  /* 0x009896800000895d */ /* 0x004fea0003900000 */
[----:B------:R-:W2:Y:S02]  /*8e90*/  @!P0 SYNCS.PHASECHK.TRANS64 P0, [R0+URZ], R3 ;  /* 0x00000003000085a7 */ /* 0x000ea400080010ff */
[----:B--2---:R-:W-:Y:S05]  /*8ea0*/  @!P0 BRA `(.L_x_182) ;  /* 0xfffffffc00f08947 */ /* 0x004fea000383ffff */
[----:B------:R-:W-:Y:S05]  /*8eb0*/  BRA `(.L_x_183) ;  /* 0xffffffa400007947 */ /* 0x000fea000383ffff */
.L_x_59:
[----:B----4-:R-:W-:-:S07]  /*8ec0*/  MOV R0, UR5 ;  /* 0x0000000500007c02 */ /* 0x010fce0008000f00 */
.L_x_184:
[----:B-1----:R1:W2:Y:S02]  /*8ed0*/  SYNCS.PHASECHK.TRANS64.TRYWAIT P0, [R0+URZ], R3 ;  /* 0x00000003000075a7 */ /* 0x0022a400080011ff */
[----:B--2---:R-:W-:Y:S05]  /*8ee0*/  @!P0 NANOSLEEP.SYNCS 0x989680 ;  /* 0x009896800000895d */ /* 0x004fea0003900000 */
[----:B------:R-:W2:Y:S02]  /*8ef0*/  @!P0 SYNCS.PHASECHK.TRANS64 P0, [R0+URZ], R3 ;  /* 0x00000003000085a7 */ /* 0x000ea400080010ff */
[----:B--2---:R-:W-:Y:S05]  /*8f00*/  @!P0 BRA `(.L_x_184) ;  /* 0xfffffffc00f08947 */ /* 0x004fea000383ffff */
[----:B------:R-:W-:Y:S05]  /*8f10*/  BRA `(.L_x_185) ;  /* 0xffffffa4000c7947 */ /* 0x000fea000383ffff */
.L_x_60:
[----:B----4-:R-:W-:-:S07]  /*8f20*/  MOV R0, UR5 ;  /* 0x0000000500007c02 */ /* 0x010fce0008000f00 */
.L_x_186:
[----:B-1----:R1:W2:Y:S02]  /*8f30*/  SYNCS.PHASECHK.TRANS64.TRYWAIT P0, [R0+URZ], R3 ;  /* 0x00000003000075a7 */ /* 0x0022a400080011ff */
[----:B--2---:R-:W-:Y:S05]  /*8f40*/  @!P0 NANOSLEEP.SYNCS 0x989680 ;  /* 0x009896800000895d */ /* 0x004fea0003900000 */
[----:B------:R-:W2:Y:S02]  /*8f50*/  @!P0 SYNCS.PHASECHK.TRANS64 P0, [R0+URZ], R3 ;  /* 0x00000003000085a7 */ /* 0x000ea400080010ff */
[----:B--2---:R-:W-:Y:S05]  /*8f60*/  @!P0 BRA `(.L_x_186) ;  /* 0xfffffffc00f08947 */ /* 0x004fea000383ffff */
[----:B------:R-:W-:Y:S05]  /*8f70*/  BRA `(.L_x_187) ;  /* 0xffffffa400187947 */ /* 0x000fea000383ffff */
.L_x_61:
[----:B----4-:R-:W-:-:S07]  /*8f80*/  MOV R0, UR5 ;  /* 0x0000000500007c02 */ /* 0x010fce0008000f00 */
.L_x_188:
[----:B-1----:R1:W2:Y:S02]  /*8f90*/  SYNCS.PHASECHK.TRANS64.TRYWAIT P0, [R0+URZ], R3 ;  /* 0x00000003000075a7 */ /* 0x0022a400080011ff */
[----:B--2---:R-:W-:Y:S05]  /*8fa0*/  @!P0 NANOSLEEP.SYNCS 0x989680 ;  /* 0x009896800000895d */ /* 0x004fea0003900000 */
[----:B------:R-:W2:Y:S02]  /*8fb0*/  @!P0 SYNCS.PHASECHK.TRANS64 P0, [R0+URZ], R3 ;  /* 0x00000003000085a7 */ /* 0x000ea400080010ff */
[----:B--2---:R-:W-:Y:S05]  /*8fc0*/  @!P0 BRA `(.L_x_188) ;  /* 0xfffffffc00f08947 */ /* 0x004fea000383ffff */
[----:B------:R-:W-:Y:S05]  /*8fd0*/  BRA `(.L_x_189) ;  /* 0xffffffa400247947 */ /* 0x000fea000383ffff */
.L_x_62:
[----:B----4-:R-:W-:-:S07]  /*8fe0*/  MOV R0, UR5 ;  /* 0x0000000500007c02 */ /* 0x010fce0008000f00 */
.L_x_190:
[----:B-1----:R1:W2:Y:S02]  /*8ff0*/  SYNCS.PHASECHK.TRANS64.TRYWAIT P0, [R0+URZ], R3 ;  /* 0x00000003000075a7 */ /* 0x0022a400080011ff */
[----:B--2---:R-:W-:Y:S05]  /*9000*/  @!P0 NANOSLEEP.SYNCS 0x989680 ;  /* 0x009896800000895d */ /* 0x004fea0003900000 */
[----:B------:R-:W2:Y:S02]  /*9010*/  @!P0 SYNCS.PHASECHK.TRANS64 P0, [R0+URZ], R3 ;  /* 0x00000003000085a7 */ /* 0x000ea400080010ff */
[----:B--2---:R-:W-:Y:S05]  /*9020*/  @!P0 BRA `(.L_x_190) ;  /* 0xfffffffc00f08947 */ /* 0x004fea000383ffff */
[----:B------:R-:W-:Y:S05]  /*9030*/  BRA `(.L_x_191) ;  /* 0xffffffa400307947 */ /* 0x000fea000383ffff */
.L_x_63:
[----:B----4-:R-:W-:-:S07]  /*9040*/  MOV R0, UR5 ;  /* 0x0000000500007c02 */ /* 0x010fce0008000f00 */
.L_x_192:
[----:B-1----:R1:W2:Y:S02]  /*9050*/  SYNCS.PHASECHK.TRANS64.TRYWAIT P0, [R0+URZ], R3 ;  /* 0x00000003000075a7 */ /* 0x0022a400080011ff */
[----:B--2---:R-:W-:Y:S05]  /*9060*/  @!P0 NANOSLEEP.SYNCS 0x989680 ;  /* 0x009896800000895d */ /* 0x004fea0003900000 */
[----:B------:R-:W2:Y:S02]  /*9070*/  @!P0 SYNCS.PHASECHK.TRANS64 P0, [R0+URZ], R3 ;  /* 0x00000003000085a7 */ /* 0x000ea400080010ff */
[----:B--2---:R-:W-:Y:S05]  /*9080*/  @!P0 BRA `(.L_x_192) ;  /* 0xfffffffc00f08947 */ /* 0x004fea000383ffff */
[----:B------:R-:W-:Y:S05]  /*9090*/  BRA `(.L_x_193) ;  /* 0xffffffa4003c7947 */ /* 0x000fea000383ffff */
.L_x_64:
[----:B----4-:R-:W-:-:S07]  /*90a0*/  MOV R0, UR5 ;  /* 0x0000000500007c02 */ /* 0x010fce0008000f00 */
.L_x_194:
[----:B-1----:R1:W2:Y:S02]  /*90b0*/  SYNCS.PHASECHK.TRANS64.TRYWAIT P0, [R0+URZ], R3 ;  /* 0x00000003000075a7 */ /* 0x0022a400080011ff */
[----:B--2---:R-:W-:Y:S05]  /*90c0*/  @!P0 NANOSLEEP.SYNCS 0x989680 ;  /* 0x009896800000895d */ /* 0x004fea0003900000 */
[----:B------:R-:W2:Y:S02]  /*90d0*/  @!P0 SYNCS.PHASECHK.TRANS64 P0, [R0+URZ], R3 ;  /* 0x00000003000085a7 */ /* 0x000ea400080010ff */
[----:B--2---:R-:W-:Y:S05]  /*90e0*/  @!P0 BRA `(.L_x_194) ;  /* 0xfffffffc00f08947 */ /* 0x004fea000383ffff */
[----:B------:R-:W-:Y:S05]  /*90f0*/  BRA `(.L_x_195) ;  /* 0xffffffa400487947 */ /* 0x000fea000383ffff */
.L_x_65:
[----:B----4-:R-:W-:-:S07]  /*9100*/  MOV R0, UR5 ;  /* 0x0000000500007c02 */ /* 0x010fce0008000f00 */
.L_x_196:
[----:B-1----:R1:W2:Y:S02]  /*9110*/  SYNCS.PHASECHK.TRANS64.TRYWAIT P0, [R0+URZ], R3 ;  /* 0x00000003000075a7 */ /* 0x0022a400080011ff */
[----:B--2---:R-:W-:Y:S05]  /*9120*/  @!P0 NANOSLEEP.SYNCS 0x989680 ;  /* 0x009896800000895d */ /* 0x004fea0003900000 */
[----:B------:R-:W2:Y:S02]  /*9130*/  @!P0 SYNCS.PHASECHK.TRANS64 P0, [R0+URZ], R3 ;  /* 0x00000003000085a7 */ /* 0x000ea400080010ff */
[----:B--2---:R-:W-:Y:S05]  /*9140*/  @!P0 BRA `(.L_x_196) ;  /* 0xfffffffc00f08947 */ /* 0x004fea000383ffff */
[----:B------:R-:W-:Y:S05]  /*9150*/  BRA `(.L_x_197) ;  /* 0xffffffa400547947 */ /* 0x000fea000383ffff */
.L_x_66:
[----:B----4-:R-:W-:-:S07]  /*9160*/  MOV R0, UR5 ;  /* 0x0000000500007c02 */ /* 0x010fce0008000f00 */
.L_x_198:
[----:B-1----:R1:W2:Y:S02]  /*9170*/  SYNCS.PHASECHK.TRANS64.TRYWAIT P0, [R0+URZ], R3 ;  /* 0x00000003000075a7 */ /* 0x0022a400080011ff */
[----:B--2---:R-:W-:Y:S05]  /*9180*/  @!P0 NANOSLEEP.SYNCS 0x989680 ;  /* 0x009896800000895d */ /* 0x004fea0003900000 */
[----:B------:R-:W2:Y:S02]  /*9190*/  @!P0 SYNCS.PHASECHK.TRANS64 P0, [R0+URZ], R3 ;  /* 0x00000003000085a7 */ /* 0x000ea400080010ff */
[----:B--2---:R-:W-:Y:S05]  /*91a0*/  @!P0 BRA `(.L_x_198) ;  /* 0xfffffffc00f08947 */ /* 0x004fea000383ffff */
[----:B------:R-:W-:Y:S05]  /*91b0*/  BRA `(.L_x_199) ;  /* 0xffffffa400607947 */ /* 0x000fea000383ffff */
.L_x_67:
[----:B----4-:R-:W-:-:S07]  /*91c0*/  MOV R0, UR5 ;  /* 0x0000000500007c02 */ /* 0x010fce0008000f00 */
.L_x_200:
[----:B-1----:R1:W2:Y:S02]  /*91d0*/  SYNCS.PHASECHK.TRANS64.TRYWAIT P0, [R0+URZ], R3 ;  /* 0x00000003000075a7 */ /* 0x0022a400080011ff */
[----:B--2---:R-:W-:Y:S05]  /*91e0*/  @!P0 NANOSLEEP.SYNCS 0x989680 ;  /* 0x009896800000895d */ /* 0x004fea0003900000 */
[----:B------:R-:W2:Y:S02]  /*91f0*/  @!P0 SYNCS.PHASECHK.TRANS64 P0, [R0+URZ], R3 ;  /* 0x00000003000085a7 */ /* 0x000ea400080010ff */
[----:B--2---:R-:W-:Y:S05]  /*9200*/  @!P0 BRA `(.L_x_200) ;  /* 0xfffffffc00f08947 */ /* 0x004fea000383ffff */
[----:B------:R-:W-:Y:S05]  /*9210*/  BRA `(.L_x_201) ;  /* 0xffffffa4006c7947 */ /* 0x000fea000383ffff */
.L_x_68:
[----:B----4-:R-:W-:-:S07]  /*9220*/  MOV R0, UR5 ;  /* 0x0000000500007c02 */ /* 0x010fce0008000f00 */
.L_x_202:
[----:B-1----:R1:W2:Y:S02]  /*9230*/  SYNCS.PHASECHK.TRANS64.TRYWAIT P0, [R0+URZ], R3 ;  /* 0x00000003000075a7 */ /* 0x0022a400080011ff */
[----:B--2---:R-:W-:Y:S05]  /*9240*/  @!P0 NANOSLEEP.SYNCS 0x989680 ;  /* 0x009896800000895d */ /* 0x004fea0003900000 */
[----:B------:R-:W2:Y:S02]  /*9250*/  @!P0 SYNCS.PHASECHK.TRANS64 P0, [R0+URZ], R3 ;  /* 0x00000003000085a7 */ /* 0x000ea400080010ff */
[----:B--2---:R-:W-:Y:S05]  /*9260*/  @!P0 BRA `(.L_x_202) ;  /* 0xfffffffc00f08947 */ /* 0x004fea000383ffff */
[----:B------:R-:W-:Y:S05]  /*9270*/  BRA `(.L_x_203) ;  /* 0xffffffa400787947 */ /* 0x000fea000383ffff */
.L_x_69:
[----:B----4-:R-:W-:-:S07]  /*9280*/  MOV R0, UR5 ;  /* 0x0000000500007c02 */ /* 0x010fce0008000f00 */
.L_x_204:
[----:B-1----:R1:W2:Y:S02]  /*9290*/  SYNCS.PHASECHK.TRANS64.TRYWAIT P0, [R0+URZ], R3 ;  /* 0x00000003000075a7 */ /* 0x0022a400080011ff */
[----:B--2---:R-:W-:Y:S05]  /*92a0*/  @!P0 NANOSLEEP.SYNCS 0x989680 ;  /* 0x009896800000895d */ /* 0x004fea0003900000 */
[----:B------:R-:W2:Y:S02]  /*92b0*/  @!P0 SYNCS.PHASECHK.TRANS64 P0, [R0+URZ], R3 ;  /* 0x00000003000085a7 */ /* 0x000ea400080010ff */
[----:B--2---:R-:W-:Y:S05]  /*92c0*/  @!P0 BRA `(.L_x_204) ;  /* 0xfffffffc00f08947 */ /* 0x004fea000383ffff */
[----:B------:R-:W-:Y:S05]  /*92d0*/  BRA `(.L_x_205) ;  /* 0xffffffa400847947 */ /* 0x000fea000383ffff */
.L_x_72:
[----:B-1----:R1:W2:Y:S02]  /*92e0*/  SYNCS.PHASECHK.TRANS64.TRYWAIT P0, [R0+URZ+0x2b0], R5 ;  /* 0x0002b005000075a7 */ /* 0x0022a400080011ff */
[----:B--2---:R-:W-:Y:S05]  /*92f0*/  @!P0 NANOSLEEP.SYNCS 0x989680 ;  /* 0x009896800000895d */ /* 0x004fea0003900000 */
[----:B------:R-:W2:Y:S02]  /*9300*/  @!P0 SYNCS.PHASECHK.TRANS64 P0, [R0+URZ+0x2b0], R5 ;  /* 0x0002b005000085a7 */ /* 0x000ea400080010ff */
[----:B--2---:R-:W-:Y:S05]  /*9310*/  @!P0 BRA `(.L_x_72) ;  /* 0xfffffffc00f08947 */ /* 0x004fea000383ffff */
[----:B------:R-:W-:Y:S05]  /*9320*/  BRA `(.L_x_206) ;  /* 0xffffffa400e07947 */ /* 0x000fea000383ffff */
.L_x_73:
[----:B------:R-:W-:-:S07]  /*9330*/  MOV R0, UR5 ;  /* 0x0000000500007c02 */ /* 0x000fce0008000f00 */
.L_x_207:
[----:B-1----:R1:W2:Y:S02]  /*9340*/  SYNCS.PHASECHK.TRANS64.TRYWAIT P0, [R0+URZ+0x260], R5 ;  /* 0x00026005000075a7 */ /* 0x0022a400080011ff */
[----:B--2---:R-:W-:Y:S05]  /*9350*/  @!P0 NANOSLEEP.SYNCS 0x989680 ;  /* 0x009896800000895d */ /* 0x004fea0003900000 */
[----:B------:R-:W2:Y:S02]  /*9360*/  @!P0 SYNCS.PHASECHK.TRANS64 P0, [R0+URZ+0x260], R5 ;  /* 0x00026005000085a7 */ /* 0x000ea400080010ff */
[----:B--2---:R-:W-:Y:S05]  /*9370*/  @!P0 BRA `(.L_x_207) ;  /* 0xfffffffc00f08947 */ /* 0x004fea000383ffff */
[----:B------:R-:W-:Y:S05]  /*9380*/  BRA `(.L_x_208) ;  /* 0xffffffa400f07947 */ /* 0x000fea000383ffff */
.L_x_74:
[----:B-1----:R1:W2:Y:S02]  /*9390*/  SYNCS.PHASECHK.TRANS64.TRYWAIT P1, [R0+URZ+0x250], R5 ;  /* 0x00025005000075a7 */ /* 0x0022a400080211ff */
[----:B--2---:R-:W-:Y:S05]  /*93a0*/  @!P1 NANOSLEEP.SYNCS 0x989680 ;  /* 0x009896800000995d */ /* 0x004fea0003900000 */
[----:B------:R-:W2:Y:S02]  /*93b0*/  @!P1 SYNCS.PHASECHK.TRANS64 P1, [R0+URZ+0x250], R5 ;  /* 0x00025005000095a7 */ /* 0x000ea400080210ff */
[----:B--2---:R-:W-:Y:S05]  /*93c0*/  @!P1 BRA `(.L_x_74) ;  /* 0xfffffffc00f09947 */ /* 0x004fea000383ffff */
[----:B------:R-:W-:Y:S05]  /*93d0*/  BRA `(.L_x_209) ;  /* 0xffffffa800207947 */ /* 0x000fea000383ffff */
.L_x_77:
[----:B------:R-:W-:-:S07]  /*93e0*/  MOV R0, UR5 ;  /* 0x0000000500007c02 */ /* 0x000fce0008000f00 */
.L_x_210:
[----:B-1----:R1:W2:Y:S02]  /*93f0*/  SYNCS.PHASECHK.TRANS64.TRYWAIT P0, [R0+URZ+0x260], R3 ;  /* 0x00026003000075a7 */ /* 0x0022a400080011ff */
[----:B--2---:R-:W-:Y:S05]  /*9400*/  @!P0 NANOSLEEP.SYNCS 0x989680 ;  /* 0x009896800000895d */ /* 0x004fea0003900000 */
[----:B------:R-:W2:Y:S02]  /*9410*/  @!P0 SYNCS.PHASECHK.TRANS64 P0, [R0+URZ+0x260], R3 ;  /* 0x00026003000085a7 */ /* 0x000ea400080010ff */
[----:B--2---:R-:W-:Y:S05]  /*9420*/  @!P0 BRA `(.L_x_210) ;  /* 0xfffffffc00f08947 */ /* 0x004fea000383ffff */
[----:B------:R-:W-:Y:S05]  /*9430*/  BRA `(.L_x_76) ;  /* 0xffffffa800747947 */ /* 0x000fea000383ffff */
.L_x_84:
[----:B-1----:R1:W2:Y:S02]  /*9440*/  SYNCS.PHASECHK.TRANS64.TRYWAIT P1, [R0+URZ+0x250], R5 ;  /* 0x00025005000075a7 */ /* 0x0022a400080211ff */
[----:B--2---:R-:W-:Y:S05]  /*9450*/  @!P1 NANOSLEEP.SYNCS 0x989680 ;  /* 0x009896800000995d */ /* 0x004fea0003900000 */
[----:B------:R-:W2:Y:S02]  /*9460*/  @!P1 SYNCS.PHASECHK.TRANS64 P1, [R0+URZ+0x250], R5 ;  /* 0x00025005000095a7 */ /* 0x000ea400080210ff */
[----:B--2---:R-:W-:Y:S05]  /*9470*/  @!P1 BRA `(.L_x_84) ;  /* 0xfffffffc00f09947 */ /* 0x004fea000383ffff */
[----:B------:R-:W-:Y:S05]  /*9480*/  BRA `(.L_x_211) ;  /* 0xffffffac00c87947 */ /* 0x000fea000383ffff */
.L_x_85:
[----:B------:R-:W-:-:S07]  /*9490*/  MOV R3, UR9 ;  /* 0x0000000900037c02 */ /* 0x000fce0008000f00 */
.L_x_212:
[----:B-1----:R1:W2:Y:S02]  /*94a0*/  SYNCS.PHASECHK.TRANS64.TRYWAIT P0, [R3+URZ+0x290], R0 ;  /* 0x00029000030075a7 */ /* 0x0022a400080011ff */
[----:B--2---:R-:W-:Y:S05]  /*94b0*/  @!P0 NANOSLEEP.SYNCS 0x989680 ;  /* 0x009896800000895d */ /* 0x004fea0003900000 */
[----:B------:R-:W2:Y:S02]  /*94c0*/  @!P0 SYNCS.PHASECHK.TRANS64 P0, [R3+URZ+0x290], R0 ;  /* 0x00029000030085a7 */ /* 0x000ea400080010ff */
[----:B--2---:R-:W-:Y:S05]  /*94d0*/  @!P0 BRA `(.L_x_212) ;  /* 0xfffffffc00f08947 */ /* 0x004fea000383ffff */
[----:B------:R-:W-:Y:S05]  /*94e0*/  BRA `(.L_x_213) ;  /* 0xffffffac00fc7947 */ /* 0x000fea000383ffff */
.L_x_88:
[----:B------:R-:W-:Y:S07]  /*94f0*/  MOV R0, UR7 ;  /* 0x0000000700007c02 */ /* 0x000fee0008000f00 */
.L_x_214:
[----:B-1----:R1:W2:Y:S02]  /*9500*/  SYNCS.PHASECHK.TRANS64.TRYWAIT P0, [R0+URZ], R3 ;  /* 0x00000003000075a7 */ /* 0x0022a400080011ff */
[----:B--2---:R-:W-:Y:S05]  /*9510*/  @!P0 NANOSLEEP.SYNCS 0x989680 ;  /* 0x009896800000895d */ /* 0x004fea0003900000 */
[----:B------:R-:W2:Y:S02]  /*9520*/  @!P0 SYNCS.PHASECHK.TRANS64 P0, [R0+URZ], R3 ;  /* 0x00000003000085a7 */ /* 0x000ea400080010ff */
[----:B--2---:R-:W-:Y:S05]  /*9530*/  @!P0 BRA `(.L_x_214) ;  /* 0xfffffffc00f08947 */ /* 0x004fea000383ffff */
[----:B------:R-:W-:Y:S05]  /*9540*/  BRA `(.L_x_87) ;  /* 0xffffffb000347947 */ /* 0x000fea000383ffff */
.L_x_91:
[----:B------:R-:W-:-:S07]  /*9550*/  MOV R0, UR5 ;  /* 0x0000000500007c02 */ /* 0x000fce0008000f00 */
.L_x_215:
[----:B--2---:R2:W3:Y:S02]  /*9560*/  SYNCS.PHASECHK.TRANS64.TRYWAIT P0, [R0+URZ], R3 ;  /* 0x00000003000075a7 */ /* 0x0044e400080011ff */
[----:B---3--:R-:W-:Y:S05]  /*9570*/  @!P0 NANOSLEEP.SYNCS 0x989680 ;  /* 0x009896800000895d */ /* 0x008fea0003900000 */
[----:B------:R-:W3:Y:S02]  /*9580*/  @!P0 SYNCS.PHASECHK.TRANS64 P0, [R0+URZ], R3 ;  /* 0x00000003000085a7 */ /* 0x000ee400080010ff */
[----:B---3--:R-:W-:Y:S05]  /*9590*/  @!P0 BRA `(.L_x_215) ;  /* 0xfffffffc00f08947 */ /* 0x008fea000383ffff */
[----:B------:R-:W-:Y:S05]  /*95a0*/  BRA `(.L_x_216) ;  /* 0xffffffb000d87947 */ /* 0x000fea000383ffff */
.L_x_92:
[----:B------:R-:W-:-:S07]  /*95b0*/  MOV R0, UR5 ;  /* 0x0000000500007c02 */ /* 0x000fce0008000f00 */
.L_x_217:
[----:B--2---:R2:W3:Y:S02]  /*95c0*/  SYNCS.PHASECHK.TRANS64.TRYWAIT P0, [R0+URZ], R3 ;  /* 0x00000003000075a7 */ /* 0x0044e400080011ff */
[----:B---3--:R-:W-:Y:S05]  /*95d0*/  @!P0 NANOSLEEP.SYNCS 0x989680 ;  /* 0x009896800000895d */ /* 0x008fea0003900000 */
[----:B------:R-:W3:Y:S02]  /*95e0*/  @!P0 SYNCS.PHASECHK.TRANS64 P0, [R0+URZ], R3 ;  /* 0x00000003000085a7 */ /* 0x000ee400080010ff */
[----:B---3--:R-:W-:Y:S05]  /*95f0*/  @!P0 BRA `(.L_x_217) ;  /* 0xfffffffc00f08947 */ /* 0x008fea000383ffff */
[----:B------:R-:W-:Y:S05]  /*9600*/  BRA `(.L_x_218) ;  /* 0xffffffb000e47947 */ /* 0x000fea000383ffff */
.L_x_93:
[----:B------:R-:W-:-:S07]  /*9610*/  MOV R0, UR5 ;  /* 0x0000000500007c02 */ /* 0x000fce0008000f00 */
.L_x_219:
[----:B--2---:R2:W3:Y:S02]  /*9620*/  SYNCS.PHASECHK.TRANS64.TRYWAIT P0, [R0+URZ], R3 ;  /* 0x00000003000075a7 */ /* 0x0044e400080011ff */
[----:B---3--:R-:W-:Y:S05]  /*9630*/  @!P0 NANOSLEEP.SYNCS 0x989680 ;  /* 0x009896800000895d */ /* 0x008fea0003900000 */
[----:B------:R-:W3:Y:S02]  /*9640*/  @!P0 SYNCS.PHASECHK.TRANS64 P0, [R0+URZ], R3 ;  /* 0x00000003000085a7 */ /* 0x000ee400080010ff */
[----:B---3--:R-:W-:Y:S05]  /*9650*/  @!P0 BRA `(.L_x_219) ;  /* 0xfffffffc00f08947 */ /* 0x008fea000383ffff */
[----:B------:R-:W-:Y:S05]  /*9660*/  BRA `(.L_x_220) ;  /* 0xffffffb000f07947 */ /* 0x000fea000383ffff */
.L_x_94:
[----:B------:R-:W-:-:S07]  /*9670*/  MOV R0, UR7 ;  /* 0x0000000700007c02 */ /* 0x000fce0008000f00 */
.L_x_221:
[----:B--2---:R2:W3:Y:S02]  /*9680*/  SYNCS.PHASECHK.TRANS64.TRYWAIT P0, [R0+URZ], R3 ;  /* 0x00000003000075a7 */ /* 0x0044e400080011ff */
[----:B---3--:R-:W-:Y:S05]  /*9690*/  @!P0 NANOSLEEP.SYNCS 0x989680 ;  /* 0x009896800000895d */ /* 0x008fea0003900000 */
[----:B------:R-:W3:Y:S02]  /*96a0*/  @!P0 SYNCS.PHASECHK.TRANS64 P0, [R0+URZ], R3 ;  /* 0x00000003000085a7 */ /* 0x000ee400080010ff */
[----:B---3--:R-:W-:Y:S05]  /*96b0*/  @!P0 BRA `(.L_x_221) ;  /* 0xfffffffc00f08947 */ /* 0x008fea000383ffff */
[----:B------:R-:W-:Y:S05]  /*96c0*/  BRA `(.L_x_222) ;  /* 0xffffffb000fc7947 */ /* 0x000fea000383ffff */
.L_x_99:
[----:B--2---:R2:W3:Y:S02]  /*96d0*/  SYNCS.PHASECHK.TRANS64.TRYWAIT P0, [R0+URZ+0x250], R3 ;  /* 0x00025003000075a7 */ /* 0x0044e400080011ff */
[----:B---3--:R-:W-:Y:S05]  /*96e0*/  @!P0 NANOSLEEP.SYNCS 0x989680 ;  /* 0x009896800000895d */ /* 0x008fea0003900000 */
[----:B------:R-:W3:Y:S02]  /*96f0*/  @!P0 SYNCS.PHASECHK.TRANS64 P0, [R0+URZ+0x250], R3 ;  /* 0x00025003000085a7 */ /* 0x000ee400080010ff */
[----:B---3--:R-:W-:Y:S05]  /*9700*/  @!P0 BRA `(.L_x_99) ;  /* 0xfffffffc00f08947 */ /* 0x008fea000383ffff */
[----:B------:R-:W-:Y:S05]  /*9710*/  BRA `(.L_x_223) ;  /* 0xffffffb800007947 */ /* 0x000fea000383ffff */
.L_x_102:
[----:B------:R-:W-:Y:S07]  /*9720*/  MOV R0, UR7 ;  /* 0x0000000700007c02 */ /* 0x000fee0008000f00 */
.L_x_224:
[----:B--2---:R2:W3:Y:S02]  /*9730*/  SYNCS.PHASECHK.TRANS64.TRYWAIT P0, [R0+URZ+0x248], R3 ;  /* 0x00024803000075a7 */ /* 0x0044e400080011ff */
[----:B---3--:R-:W-:Y:S05]  /*9740*/  @!P0 NANOSLEEP.SYNCS 0x989680 ;  /* 0x009896800000895d */ /* 0x008fea0003900000 */
[----:B------:R-:W3:Y:S02]  /*9750*/  @!P0 SYNCS.PHASECHK.TRANS64 P0, [R0+URZ+0x248], R3 ;  /* 0x00024803000085a7 */ /* 0x000ee400080010ff */
[----:B---3--:R-:W-:Y:S05]  /*9760*/  @!P0 BRA `(.L_x_224) ;  /* 0xfffffffc00f08947 */ /* 0x008fea000383ffff */
[----:B------:R-:W-:Y:S05]  /*9770*/  BRA `(.L_x_101) ;  /* 0xffffffb800e07947 */ /* 0x000fea000383ffff */
.L_x_105:
[----:B--2---:R-:W-:Y:S07]  /*9780*/  MOV R3, UR7 ;  /* 0x0000000700037c02 */ /* 0x004fee0008000f00 */
.L_x_225:
[----:B-1----:R1:W2:Y:S02]  /*9790*/  SYNCS.PHASECHK.TRANS64.TRYWAIT P0, [R3+URZ+0x230], R12 ;  /* 0x0002300c030075a7 */ /* 0x0022a400080011ff */
[----:B--2---:R-:W-:Y:S05]  /*97a0*/  @!P0 NANOSLEEP.SYNCS 0x989680 ;  /* 0x009896800000895d */ /* 0x004fea0003900000 */
[----:B------:R-:W2:Y:S02]  /*97b0*/  @!P0 SYNCS.PHASECHK.TRANS64 P0, [R3+URZ+0x230], R12 ;  /* 0x0002300c030085a7 */ /* 0x000ea400080010ff */
[----:B--2---:R-:W-:Y:S05]  /*97c0*/  @!P0 BRA `(.L_x_225) ;  /* 0xfffffffc00f08947 */ /* 0x004fea000383ffff */
[----:B------:R-:W-:Y:S05]  /*97d0*/  BRA `(.L_x_226) ;  /* 0xffffffbc00587947 */ /* 0x000fea000383ffff */
.L_x_106:
[----:B------:R-:W-:Y:S07]  /*97e0*/  MOV R3, UR7 ;  /* 0x0000000700037c02 */ /* 0x000fee0008000f00 */
.L_x_227:
[----:B-1----:R1:W2:Y:S02]  /*97f0*/  SYNCS.PHASECHK.TRANS64.TRYWAIT P0, [R3+URZ+0x238], R12 ;  /* 0x0002380c030075a7 */ /* 0x0022a400080011ff */
[----:B--2---:R-:W-:Y:S05]  /*9800*/  @!P0 NANOSLEEP.SYNCS 0x989680 ;  /* 0x009896800000895d */ /* 0x004fea0003900000 */
[----:B------:R-:W2:Y:S02]  /*9810*/  @!P0 SYNCS.PHASECHK.TRANS64 P0, [R3+URZ+0x238], R12 ;  /* 0x0002380c030085a7 */ /* 0x000ea400080010ff */
[----:B--2---:R-:W-:Y:S05]  /*9820*/  @!P0 BRA `(.L_x_227) ;  /* 0xfffffffc00f08947 */ /* 0x004fea000383ffff */
[----:B------:R-:W-:Y:S05]  /*9830*/  BRA `(.L_x_228) ;  /* 0xffffffbc00d87947 */ /* 0x000fea000383ffff */
.L_x_108:
[----:B------:R-:W-:-:S07]  /*9840*/  MOV R0, UR7 ;  /* 0x0000000700007c02 */ /* 0x000fce0008000f00 */
.L_x_229:
[----:B-1----:R1:W3:Y:S02]  /*9850*/  SYNCS.PHASECHK.TRANS64.TRYWAIT P0, [R0+URZ+0x230], R3 ;  /* 0x00023003000075a7 */ /* 0x0022e400080011ff */
[----:B---3--:R-:W-:Y:S05]  /*9860*/  @!P0 NANOSLEEP.SYNCS 0x989680 ;  /* 0x009896800000895d */ /* 0x008fea0003900000 */
[----:B------:R-:W3:Y:S02]  /*9870*/  @!P0 SYNCS.PHASECHK.TRANS64 P0, [R0+URZ+0x230], R3 ;  /* 0x00023003000085a7 */ /* 0x000ee400080010ff */
[----:B---3--:R-:W-:Y:S05]  /*9880*/  @!P0 BRA `(.L_x_229) ;  /* 0xfffffffc00f08947 */ /* 0x008fea000383ffff */
[----:B------:R-:W-:Y:S05]  /*9890*/  BRA `(.L_x_230) ;  /* 0xffffffc000487947 */ /* 0x000fea000383ffff */
.L_x_110:
[----:B--2---:R2:W4:Y:S02]  /*98a0*/  SYNCS.PHASECHK.TRANS64.TRYWAIT P0, [R0+URZ+0x250], R3 ;  /* 0x00025003000075a7 */ /* 0x00452400080011ff */
[----:B----4-:R-:W-:Y:S05]  /*98b0*/  @!P0 NANOSLEEP.SYNCS 0x989680 ;  /* 0x009896800000895d */ /* 0x010fea0003900000 */
[----:B------:R-:W4:Y:S02]  /*98c0*/  @!P0 SYNCS.PHASECHK.TRANS64 P0, [R0+URZ+0x250], R3 ;  /* 0x00025003000085a7 */ /* 0x000f2400080010ff */
[----:B----4-:R-:W-:Y:S05]  /*98d0*/  @!P0 BRA `(.L_x_110) ;  /* 0xfffffffc00f08947 */ /* 0x010fea000383ffff */
[----:B------:R-:W-:Y:S05]  /*98e0*/  BRA `(.L_x_231) ;  /* 0xffffffc400147947 */ /* 0x000fea000383ffff */
.L_x_121:
[----:B-1----:R1:W3:Y:S02]  /*98f0*/  SYNCS.PHASECHK.TRANS64.TRYWAIT P1, [R0+URZ+0x220], R3 ;  /* 0x00022003000075a7 */ /* 0x0022e400080211ff */
[----:B---3--:R-:W-:Y:S05]  /*9900*/  @!P1 NANOSLEEP.SYNCS 0x989680 ;  /* 0x009896800000995d */ /* 0x008fea0003900000 */
[----:B------:R-:W3:Y:S02]  /*9910*/  @!P1 SYNCS.PHASECHK.TRANS64 P1, [R0+URZ+0x220], R3 ;  /* 0x00022003000095a7 */ /* 0x000ee400080210ff */
[----:B---3--:R-:W-:Y:S05]  /*9920*/  @!P1 BRA `(.L_x_121) ;  /* 0xfffffffc00f09947 */ /* 0x008fea000383ffff */
[----:B------:R-:W-:Y:S05]  /*9930*/  BRA `(.L_x_120) ;  /* 0xffffffd0002c7947 */ /* 0x000fea000383ffff */
.L_x_123:
[----:B-1----:R1:W4:Y:S02]  /*9940*/  SYNCS.PHASECHK.TRANS64.TRYWAIT P0, [R113+URZ+0x270], R2 ;  /* 0x00027002710075a7 */ /* 0x00232400080011ff */
[----:B----4-:R-:W-:Y:S05]  /*9950*/  @!P0 NANOSLEEP.SYNCS 0x989680 ;  /* 0x009896800000895d */ /* 0x010fea0003900000 */
[----:B------:R-:W4:Y:S02]  /*9960*/  @!P0 SYNCS.PHASECHK.TRANS64 P0, [R113+URZ+0x270], R2 ;  /* 0x00027002710085a7 */ /* 0x000f2400080010ff */
[----:B----4-:R-:W-:Y:S05]  /*9970*/  @!P0 BRA `(.L_x_123) ;  /* 0xfffffffc00f08947 */ /* 0x010fea000383ffff */
[----:B------:R-:W-:Y:S05]  /*9980*/  BRA `(.L_x_122) ;  /* 0xffffffd000807947 */ /* 0x000fea000383ffff */
.L_x_131:
[----:B--2---:R2:W3:Y:S02]  /*9990*/  SYNCS.PHASECHK.TRANS64.TRYWAIT P0, [R32+URZ+0x220], R3 ;  /* 0x00022003200075a7 */ /* 0x0044e400080011ff */
[----:B---3--:R-:W-:Y:S05]  /*99a0*/  @!P0 NANOSLEEP.SYNCS 0x989680 ;  /* 0x009896800000895d */ /* 0x008fea0003900000 */
[----:B------:R-:W3:Y:S02]  /*99b0*/  @!P0 SYNCS.PHASECHK.TRANS64 P0, [R32+URZ+0x220], R3 ;  /* 0x00022003200085a7 */ /* 0x000ee400080010ff */
[----:B---3--:R-:W-:Y:S05]  /*99c0*/  @!P0 BRA `(.L_x_131) ;  /* 0xfffffffc00f08947 */ /* 0x008fea000383ffff */
[----:B------:R-:W-:Y:S05]  /*99d0*/  BRA `(.L_x_130) ;  /* 0xffffffdc00707947 */ /* 0x000fea000383ffff */
        .weak           $__internal_0_$__cuda_sm10x_tcgen05_guardrail_trap_col_being_dealloced_not_returned_by_alloc
        .type           $__internal_0_$__cuda_sm10x_tcgen05_guardrail_trap_col_being_dealloced_not_returned_by_alloc,@function
        .size           $__internal_0_$__cuda_sm10x_tcgen05_guardrail_trap_col_being_dealloced_not_returned_by_alloc,($__internal_1_$__cuda_sm10x_tcgen05_guardrail_trap_phase_invalid_during_alloc - $__internal_0_$__cuda_sm10x_tcgen05_guardrail_trap_col_being_dealloced_not_returned_by_alloc)
$__internal_0_$__cuda_sm10x_tcgen05_guardrail_trap_col_being_dealloced_not_returned_by_alloc:
[----:B------:R-:W-:Y:S05]  /*99e0*/  BPT.TRAP 0x1 ;  /* 0x000000040000795c */ /* 0x000fea0000300000 */
[----:B------:R-:W-:-:S04]  /*99f0*/  HFMA2 R3, -RZ, RZ, 0, 0 ;  /* 0x00000000ff037431 */ /* 0x000fc800000001ff */
[----:B------:R-:W-:Y:S05]  /*9a00*/  RET.REL.NODEC R2 `(_ZN7cutlass13device_kernelINS_4gemm6kernel13GemmUniversalIN4cute5tupleIJiiiiEEENS1_10collective13CollectiveMmaINS1_35MainloopSm100TmaUmmaWarpSpecializedILi34ELi2ELi4ENS5_IJNS4_1CILi1EEESB_SB_EEEEENS5_IJNSA_ILi64EEENSA_ILi128EEENSA_ILi32EEEEEENS_12float_e5m2_tENS5_IJSB_llEEENS_12float_e4m3_tENS5_IJlSB_lEEENS4_8TiledMMAINS4_8MMA_AtomIJNS4_10MMA_TraitsINS4_19SM100_MMA_F8F6F4_SSEJSI_SK_fSE_SF_NS4_17integral_constantINS4_4UMMA5MajorELSS_1EEENSQ_ISS_LSS_0EEENSQ_INSR_7ScaleInELSV_0EEESW_EEEEEENS4_6LayoutISC_NS5_IJNSA_ILi0EEES10_S10_EEEEENS5_IJNS4_10UnderscoreES13_S13_EEEEENS4_13SM90_TMA_LOADENS4_14ComposedLayoutINS4_7SwizzleILi2ELi4ELi3EEENS4_18smem_ptr_flag_bitsILi8EEENSZ_INS5_IJSE_NSA_ILi8EEEEEENS5_IJSB_SE_EEEEEEEvNS4_8identityES16_NS17_INS18_ILi1ELi4ELi3EEES1B_NSZ_INS5_IJS1C_SG_EEENS5_IJSG_SB_EEEEEEEvS1H_EENS_8epilogue10collective18CollectiveEpilogueINS1O_23Sm100TmaWarpSpecializedILi2ELi2ELi32ELb0ELb0EEEJSH_NS5_IJNSZ_ISE_SB_EES1T_EEESI_SL_SI_SL_NS1O_6fusion15FusionCallbacksIS1S_NS1V_17LinearCombinationISI_fSI_fLNS_15FloatRoundStyleE2EEESH_S1U_JEEENS4_5SM1004TMEM4LOAD26SM100_TMEM_LOAD_16dp32b32xES16_NS17_IS19_S1B_NSZ_INS5_IJS1C_SE_EEENS5_IJSE_SB_EEEEEEENS4_39AutoVectorizingCopyWithAssumedAlignmentILi128EEENS4_14SM90_TMA_STOREES28_S2A_S2A_EEEvvEEEEvNT_6ParamsE) ;  /* 0xffffff64027c7950 */ /* 0x000fea0003c3ffff */
        .weak           $__internal_1_$__cuda_sm10x_tcgen05_guardrail_trap_phase_invalid_during_alloc
        .type           $__internal_1_$__cuda_sm10x_tcgen05_guardrail_trap_phase_invalid_during_alloc,@function
        .size           $__internal_1_$__cuda_sm10x_tcgen05_guardrail_trap_phase_invalid_during_alloc,($__internal_2_$__cuda_sm10x_tcgen05_guardrail_trap_unallocated_columns_being_dealloced - $__internal_1_$__cuda_sm10x_tcgen05_guardrail_trap_phase_invalid_during_alloc)
$__internal_1_$__cuda_sm10x_tcgen05_guardrail_trap_phase_invalid_during_alloc:
[----:B------:R-:W-:Y:S05]  /*9a10*/  BPT.TRAP 0x1 ;  /* 0x000000040000795c */ /* 0x000fea0000300000 */
[----:B------:R-:W-:-:S04]  /*9a20*/  MOV R3, 0x0 ;  /* 0x0000000000037802 */ /* 0x000fc80000000f00 */
[----:B------:R-:W-:Y:S05]  /*9a30*/  RET.REL.NODEC R2 `(_ZN7cutlass13device_kernelINS_4gemm6kernel13GemmUniversalIN4cute5tupleIJiiiiEEENS1_10collective13CollectiveMmaINS1_35MainloopSm100TmaUmmaWarpSpecializedILi34ELi2ELi4ENS5_IJNS4_1CILi1EEESB_SB_EEEEENS5_IJNSA_ILi64EEENSA_ILi128EEENSA_ILi32EEEEEENS_12float_e5m2_tENS5_IJSB_llEEENS_12float_e4m3_tENS5_IJlSB_lEEENS4_8TiledMMAINS4_8MMA_AtomIJNS4_10MMA_TraitsINS4_19SM100_MMA_F8F6F4_SSEJSI_SK_fSE_SF_NS4_17integral_constantINS4_4UMMA5MajorELSS_1EEENSQ_ISS_LSS_0EEENSQ_INSR_7ScaleInELSV_0EEESW_EEEEEENS4_6LayoutISC_NS5_IJNSA_ILi0EEES10_S10_EEEEENS5_IJNS4_10UnderscoreES13_S13_EEEEENS4_13SM90_TMA_LOADENS4_14ComposedLayoutINS4_7SwizzleILi2ELi4ELi3EEENS4_18smem_ptr_flag_bitsILi8EEENSZ_INS5_IJSE_NSA_ILi8EEEEEENS5_IJSB_SE_EEEEEEEvNS4_8identityES16_NS17_INS18_ILi1ELi4ELi3EEES1B_NSZ_INS5_IJS1C_SG_EEENS5_IJSG_SB_EEEEEEEvS1H_EENS_8epilogue10collective18CollectiveEpilogueINS1O_23Sm100TmaWarpSpecializedILi2ELi2ELi32ELb0ELb0EEEJSH_NS5_IJNSZ_ISE_SB_EES1T_EEESI_SL_SI_SL_NS1O_6fusion15FusionCallbacksIS1S_NS1V_17LinearCombinationISI_fSI_fLNS_15FloatRoundStyleE2EEESH_S1U_JEEENS4_5SM1004TMEM4LOAD26SM100_TMEM_LOAD_16dp32b32xES16_NS17_IS19_S1B_NSZ_INS5_IJS1C_SE_EEENS5_IJSE_SB_EEEEEEENS4_39AutoVectorizingCopyWithAssumedAlignmentILi128EEENS4_14SM90_TMA_STOREES28_S2A_S2A_EEEvvEEEEvNT_6ParamsE) ;  /* 0xffffff6402707950 */ /* 0x000fea0003c3ffff */
        .weak           $__internal_2_$__cuda_sm10x_tcgen05_guardrail_trap_unallocated_columns_being_dealloced
        .type           $__internal_2_$__cuda_sm10x_tcgen05_guardrail_trap_unallocated_columns_being_dealloced,@function
        .size           $__internal_2_$__cuda_sm10x_tcgen05_guardrail_trap_unallocated_columns_being_dealloced,(.L_x_233 - $__internal_2_$__cuda_sm10x_tcgen05_guardrail_trap_unallocated_columns_being_dealloced)
$__internal_2_$__cuda_sm10x_tcgen05_guardrail_trap_unallocated_columns_being_dealloced:
[----:B------:R-:W-:Y:S05]  /*9a40*/  BPT.TRAP 0x1 ;  /* 0x000000040000795c */ /* 0x000fea0000300000 */
[----:B------:R-:W-:-:S04]  /*9a50*/  HFMA2 R3, -RZ, RZ, 0, 0 ;  /* 0x00000000ff037431 */ /* 0x000fc800000001ff */
[----:B------:R-:W-:Y:S05]  /*9a60*/  RET.REL.NODEC R2 `(_ZN7cutlass13device_kernelINS_4gemm6kernel13GemmUniversalIN4cute5tupleIJiiiiEEENS1_10collective13CollectiveMmaINS1_35MainloopSm100TmaUmmaWarpSpecializedILi34ELi2ELi4ENS5_IJNS4_1CILi1EEESB_SB_EEEEENS5_IJNSA_ILi64EEENSA_ILi128EEENSA_ILi32EEEEEENS_12float_e5m2_tENS5_IJSB_llEEENS_12float_e4m3_tENS5_IJlSB_lEEENS4_8TiledMMAINS4_8MMA_AtomIJNS4_10MMA_TraitsINS4_19SM100_MMA_F8F6F4_SSEJSI_SK_fSE_SF_NS4_17integral_constantINS4_4UMMA5MajorELSS_1EEENSQ_ISS_LSS_0EEENSQ_INSR_7ScaleInELSV_0EEESW_EEEEEENS4_6LayoutISC_NS5_IJNSA_ILi0EEES10_S10_EEEEENS5_IJNS4_10UnderscoreES13_S13_EEEEENS4_13SM90_TMA_LOADENS4_14ComposedLayoutINS4_7SwizzleILi2ELi4ELi3EEENS4_18smem_ptr_flag_bitsILi8EEENSZ_INS5_IJSE_NSA_ILi8EEEEEENS5_IJSB_SE_EEEEEEEvNS4_8identityES16_NS17_INS18_ILi1ELi4ELi3EEES1B_NSZ_INS5_IJS1C_SG_EEENS5_IJSG_SB_EEEEEEEvS1H_EENS_8epilogue10collective18CollectiveEpilogueINS1O_23Sm100TmaWarpSpecializedILi2ELi2ELi32ELb0ELb0EEEJSH_NS5_IJNSZ_ISE_SB_EES1T_EEESI_SL_SI_SL_NS1O_6fusion15FusionCallbacksIS1S_NS1V_17LinearCombinationISI_fSI_fLNS_15FloatRoundStyleE2EEESH_S1U_JEEENS4_5SM1004TMEM4LOAD26SM100_TMEM_LOAD_16dp32b32xES16_NS17_IS19_S1B_NSZ_INS5_IJS1C_SE_EEENS5_IJSE_SB_EEEEEEENS4_39AutoVectorizingCopyWithAssumedAlignmentILi128EEENS4_14SM90_TMA_STOREES28_S2A_S2A_EEEvvEEEEvNT_6ParamsE) ;  /* 0xffffff6402647950 */ /* 0x000fea0003c3ffff */
.L_x_232:
[----:B------:R-:W-:-:S00]  /*9a70*/  BRA `(.L_x_232) ;  /* 0xfffffffc00fc7947 */ /* 0x000fc0000383ffff */
[----:B------:R-:W-:-:S00]  /*9a80*/  NOP ;  /* 0x0000000000007918 */ /* 0x000fc00000000000 */
[----:B------:R-:W-:-:S00]  /*9a90*/  NOP ;  /* 0x0000000000007918 */ /* 0x000fc00000000000 */
[----:B------:R-:W-:-:S00]  /*9aa0*/  NOP ;  /* 0x0000000000007918 */ /* 0x000fc00000000000 */
[----:B------:R-:W-:-:S00]  /*9ab0*/  NOP ;  /* 0x0000000000007918 */ /* 0x000fc00000000000 */
[----:B------:R-:W-:-:S00]  /*9ac0*/  NOP ;  /* 0x0000000000007918 */ /* 0x000fc00000000000 */
[----:B------:R-:W-:-:S00]  /*9ad0*/  NOP ;  /* 0x0000000000007918 */ /* 0x000fc00000000000 */
[----:B------:R-:W-:-:S00]  /*9ae0*/  NOP ;  /* 0x0000000000007918 */ /* 0x000fc00000000000 */
[----:B------:R-:W-:-:S00]  /*9af0*/  NOP ;  /* 0x0000000000007918 */ /* 0x000fc00000000000 */
.L_x_233:


//--------------------- .nv.global.init           --------------------------
	.section	.nv.global.init,"aw",@progbits
.nv.global.init:
	.type		$str$27,@object
	.size		$str$27,($str$28 - $str$27)
$str$27:
        /*0000*/ 	.byte	0x28, 0x61, 0x64, 0x64, 0x72, 0x65, 0x73, 0x73, 0x20, 0x26, 0x20, 0x6d, 0x61, 0x73, 0x6b, 0x29
        /*0010*/ 	.byte	0x20, 0x3d, 0x3d, 0x20, 0x30, 0x00
	.type		$str$28,@object
	.size		$str$28,($str$26 - $str$28)
$str$28:
        /*0016*/ 	.byte	0x2f, 0x74, 0x6d, 0x70, 0x2f, 0x63, 0x75, 0x74, 0x6c, 0x61, 0x73, 0x73, 0x5f, 0x73, 0x77, 0x65
        /*0026*/ 	.byte	0x65, 0x70, 0x5f, 0x73, 0x72, 0x63, 0x2f, 0x69, 0x6e, 0x63, 0x6c, 0x75, 0x64, 0x65, 0x2f, 0x63
        /*0036*/ 	.byte	0x75, 0x74, 0x65, 0x2f, 0x70, 0x6f, 0x69, 0x6e, 0x74, 0x65, 0x72, 0x5f, 0x66, 0x6c, 0x61, 0x67
        /*0046*/ 	.byte	0x67, 0x65, 0x64, 0x2e, 0x68, 0x70, 0x70, 0x00
	.type		$str$26,@object
	.size		$str$26,($str$25 - $str$26)
$str$26:
        /*004e*/ 	.byte	0x2f, 0x74, 0x6d, 0x70, 0x2f, 0x63, 0x75, 0x74, 0x6c, 0x61, 0x73, 0x73, 0x5f, 0x73, 0x77, 0x65
        /*005e*/ 	.byte	0x65, 0x70, 0x5f, 0x73, 0x72, 0x63, 0x2f, 0x69, 0x6e, 0x63, 0x6c, 0x75, 0x64, 0x65, 0x2f, 0x63
        /*006e*/ 	.byte	0x75, 0x74, 0x65, 0x2f, 0x61, 0x74, 0x6f, 0x6d, 0x2f, 0x63, 0x6f, 0x70, 0x79, 0x5f, 0x74, 0x72
        /*007e*/ 	.byte	0x61, 0x69, 0x74, 0x73, 0x5f, 0x73, 0x6d, 0x31, 0x30, 0x30, 0x2e, 0x68, 0x70, 0x70, 0x00
	.type		$str$25,@object
	.size		$str$25,(__unnamed_1 - $str$25)
$str$25:
        /*008d*/ 	.byte	0x28, 0x28, 0x75, 0x69, 0x6e, 0x74, 0x33, 0x32, 0x5f, 0x74, 0x28, 0x74, 0x68, 0x72, 0x65, 0x61
        /*009d*/ 	.byte	0x64, 0x49, 0x64, 0x78, 0x2e, 0x78, 0x29, 0x20, 0x2f, 0x20, 0x33, 0x32, 0x29, 0x20, 0x25, 0x20
        /*00ad*/ 	.byte	0x34, 0x29, 0x20, 0x3d, 0x3d, 0x20, 0x28, 0x28, 0x28, 0x74, 0x6d, 0x65, 0x6d, 0x5f, 0x61, 0x64
        /*00bd*/ 	.byte	0x64, 0x72, 0x20, 0x3e, 0x3e, 0x20, 0x31, 0x36, 0x29, 0x20, 0x2f, 0x20, 0x33, 0x32, 0x29, 0x20
        /*00cd*/ 	.byte	0x25, 0x20, 0x34, 0x29, 0x00
	.type		__unnamed_1,@object
	.size		__unnamed_1,(__unnamed_2 - __unnamed_1)
__unnamed_1:
        /*00d2*/ 	.byte	0x61, 0x75, 0x74, 0x6f, 0x20, 0x63, 0x75, 0x74, 0x65, 0x3a, 0x3a, 0x61, 0x73, 0x5f, 0x70, 0x6f
        /* <DEDUP_REMOVED lines=24> */
        /*0262*/ 	.byte	0x3c, 0x34, 0x30, 0x39, 0x36, 0x3e, 0x3e, 0x3e, 0x3e, 0x5d, 0x00
	.type		__unnamed_2,@object
	.size		__unnamed_2,(.L_2 - __unnamed_2)
__unnamed_2:
        /* <DEDUP_REMOVED lines=40> */
        /*04ed*/ 	.byte	0x74, 0x65, 0x3a, 0x3a, 0x43, 0x3c, 0x30, 0x3e, 0x3e, 0x3e, 0x3e, 0x5d, 0x00
.L_2:


//--------------------- .nv.shared._ZN7cutlass13device_kernelINS_4gemm6kernel13GemmUniversalIN4cute5tupleIJiiiiEEENS1_10collective13CollectiveMmaINS1_35MainloopSm100TmaUmmaWarpSpecializedILi34ELi2ELi4ENS5_IJNS4_1CILi1EEESB_SB_EEEEENS5_IJNSA_ILi64EEENSA_ILi128EEENSA_ILi32EEEEEENS_12float_e5m2_tENS5_IJSB_llEEENS_12float_e4m3_tENS5_IJlSB_lEEENS4_8TiledMMAINS4_8MMA_AtomIJNS4_10MMA_TraitsINS4_19SM100_MMA_F8F6F4_SSEJSI_SK_fSE_SF_NS4_17integral_constantINS4_4UMMA5MajorELSS_1EEENSQ_ISS_LSS_0EEENSQ_INSR_7ScaleInELSV_0EEESW_EEEEEENS4_6LayoutISC_NS5_IJNSA_ILi0EEES10_S10_EEEEENS5_IJNS4_10UnderscoreES13_S13_EEEEENS4_13SM90_TMA_LOADENS4_14ComposedLayoutINS4_7SwizzleILi2ELi4ELi3EEENS4_18smem_ptr_flag_bitsILi8EEENSZ_INS5_IJSE_NSA_ILi8EEEEEENS5_IJSB_SE_EEEEEEEvNS4_8identityES16_NS17_INS18_ILi1ELi4ELi3EEES1B_NSZ_INS5_IJS1C_SG_EEENS5_IJSG_SB_EEEEEEEvS1H_EENS_8epilogue10collective18CollectiveEpilogueINS1O_23Sm100TmaWarpSpecializedILi2ELi2ELi32ELb0ELb0EEEJSH_NS5_IJNSZ_ISE_SB_EES1T_EEESI_SL_SI_SL_NS1O_6fusion15FusionCallbacksIS1S_NS1V_17LinearCombinationISI_fSI_fLNS_15FloatRoundStyleE2EEESH_S1U_JEEENS4_5SM1004TMEM4LOAD26SM100_TMEM_LOAD_16dp32b32xES16_NS17_IS19_S1B_NSZ_INS5_IJS1C_SE_EEENS5_IJSE_SB_EEEEEEENS4_39AutoVectorizingCopyWithAssumedAlignmentILi128EEENS4_14SM90_TMA_STOREES28_S2A_S2A_EEEvvEEEEvNT_6ParamsE --------------------------
	.section	.nv.shared._ZN7cutlass13device_kernelINS_4gemm6kernel13GemmUniversalIN4cute5tupleIJiiiiEEENS1_10collective13CollectiveMmaINS1_35MainloopSm100TmaUmmaWarpSpecializedILi34ELi2ELi4ENS5_IJNS4_1CILi1EEESB_SB_EEEEENS5_IJNSA_ILi64EEENSA_ILi128EEENSA_ILi32EEEEEENS_12float_e5m2_tENS5_IJSB_llEEENS_12float_e4m3_tENS5_IJlSB_lEEENS4_8TiledMMAINS4_8MMA_AtomIJNS4_10MMA_TraitsINS4_19SM100_MMA_F8F6F4_SSEJSI_SK_fSE_SF_NS4_17integral_constantINS4_4UMMA5MajorELSS_1EEENSQ_ISS_LSS_0EEENSQ_INSR_7ScaleInELSV_0EEESW_EEEEEENS4_6LayoutISC_NS5_IJNSA_ILi0EEES10_S10_EEEEENS5_IJNS4_10UnderscoreES13_S13_EEEEENS4_13SM90_TMA_LOADENS4_14ComposedLayoutINS4_7SwizzleILi2ELi4ELi3EEENS4_18smem_ptr_flag_bitsILi8EEENSZ_INS5_IJSE_NSA_ILi8EEEEEENS5_IJSB_SE_EEEEEEEvNS4_8identityES16_NS17_INS18_ILi1ELi4ELi3EEES1B_NSZ_INS5_IJS1C_SG_EEENS5_IJSG_SB_EEEEEEEvS1H_EENS_8epilogue10collective18CollectiveEpilogueINS1O_23Sm100TmaWarpSpecializedILi2ELi2ELi32ELb0ELb0EEEJSH_NS5_IJNSZ_ISE_SB_EES1T_EEESI_SL_SI_SL_NS1O_6fusion15FusionCallbacksIS1S_NS1V_17LinearCombinationISI_fSI_fLNS_15FloatRoundStyleE2EEESH_S1U_JEEENS4_5SM1004TMEM4LOAD26SM100_TMEM_LOAD_16dp32b32xES16_NS17_IS19_S1B_NSZ_INS5_IJS1C_SE_EEENS5_IJSE_SB_EEEEEEENS4_39AutoVectorizingCopyWithAssumedAlignmentILi128EEENS4_14SM90_TMA_STOREES28_S2A_S2A_EEEvvEEEEvNT_6ParamsE,"aw",@nobits
	.sectionflags	@""
	.align	16
	.zero		1024


//--------------------- .nv.shared.reserved.0     --------------------------
	.section	.nv.shared.reserved.0,"aw",@nobits
	.weak		__nv_reservedSMEM_offset_0_alias
	.size		__nv_reservedSMEM_offset_0_alias, 0, 64
	.other		__nv_reservedSMEM_offset_0_alias,@"STO_CUDA_RESERVED_SHARED STV_DEFAULT"
__nv_reservedSMEM_offset_0_alias:
	.zero		0
.nv.shared.reserved.0:
	.zero		64
	.weak		__nv_reservedSMEM_tcgen05_partition
	.type		__nv_reservedSMEM_tcgen05_partition,@object
	.size		__nv_reservedSMEM_tcgen05_partition,(.L_0 - __nv_reservedSMEM_tcgen05_partition)
__nv_reservedSMEM_tcgen05_partition:
	.zero		32
.L_0:


//--------------------- .nv.global                --------------------------
	.section	.nv.global,"aw",@nobits
.nv.global:
	.type		_ZN40_INTERNAL_1339aad5_4_k_cu_95c09493_266694cute1_E,@object
	.size		_ZN40_INTERNAL_1339aad5_4_k_cu_95c09493_266694cute1_E,(_ZN40_INTERNAL_1339aad5_4_k_cu_95c09493_266694cuda3std3__45__cpo6cbeginE - _ZN40_INTERNAL_1339aad5_4_k_cu_95c09493_266694cute1_E)
_ZN40_INTERNAL_1339aad5_4_k_cu_95c09493_266694cute1_E:
	.zero		1
	.type		_ZN40_INTERNAL_1339aad5_4_k_cu_95c09493_266694cuda3std3__45__cpo6cbeginE,@object
	.size		_ZN40_INTERNAL_1339aad5_4_k_cu_95c09493_266694cuda3std3__45__cpo6cbeginE,(_ZN40_INTERNAL_1339aad5_4_k_cu_95c09493_266694cuda3std3__48in_placeE - _ZN40_INTERNAL_1339aad5_4_k_cu_95c09493_266694cuda3std3__45__cpo6cbeginE)
_ZN40_INTERNAL_1339aad5_4_k_cu_95c09493_266694cuda3std3__45__cpo6cbeginE:
	.zero		1
	.type		_ZN40_INTERNAL_1339aad5_4_k_cu_95c09493_266694cuda3std3__48in_placeE,@object
	.size		_ZN40_INTERNAL_1339aad5_4_k_cu_95c09493_266694cuda3std3__48in_placeE,(_ZN40_INTERNAL_1339aad5_4_k_cu_95c09493_266694cuda3std6ranges3__45__cpo9iter_moveE - _ZN40_INTERNAL_1339aad5_4_k_cu_95c09493_266694cuda3std3__48in_placeE)
_ZN40_INTERNAL_1339aad5_4_k_cu_95c09493_266694cuda3std3__48in_placeE:
	.zero		1
	.type		_ZN40_INTERNAL_1339aad5_4_k_cu_95c09493_266694cuda3std6ranges3__45__cpo9iter_moveE,@object
	.size		_ZN40_INTERNAL_1339aad5_4_k_cu_95c09493_266694cuda3std6ranges3__45__cpo9iter_moveE,(_ZN40_INTERNAL_1339aad5_4_k_cu_95c09493_266694cuda3std3__45__cpo5beginE - _ZN40_INTERNAL_1339aad5_4_k_cu_95c09493_266694cuda3std6ranges3__45__cpo9iter_moveE)
_ZN40_INTERNAL_1339aad5_4_k_cu_95c09493_266694cuda3std6ranges3__45__cpo9iter_moveE:
	.zero		1
	.type		_ZN40_INTERNAL_1339aad5_4_k_cu_95c09493_266694cuda3std3__45__cpo5beginE,@object
	.size		_ZN40_INTERNAL_1339aad5_4_k_cu_95c09493_266694cuda3std3__45__cpo5beginE,(_ZN40_INTERNAL_1339aad5_4_k_cu_95c09493_266694cuda3std3__442_GLOBAL__N__1339aad5_4_k_cu_95c09493_266696ignoreE - _ZN40_INTERNAL_1339aad5_4_k_cu_95c09493_266694cuda3std3__45__cpo5beginE)
_ZN40_INTERNAL_1339aad5_4_k_cu_95c09493_266694cuda3std3__45__cpo5beginE:
	.zero		1
	.type		_ZN40_INTERNAL_1339aad5_4_k_cu_95c09493_266694cuda3std3__442_GLOBAL__N__1339aad5_4_k_cu_95c09493_266696ignoreE,@object
	.size		_ZN40_INTERNAL_1339aad5_4_k_cu_95c09493_266694cuda3std3__442_GLOBAL__N__1339aad5_4_k_cu_95c09493_266696ignoreE,(_ZN40_INTERNAL_1339aad5_4_k_cu_95c09493_266694cute7productE - _ZN40_INTERNAL_1339aad5_4_k_cu_95c09493_266694cuda3std3__442_GLOBAL__N__1339aad5_4_k_cu_95c09493_266696ignoreE)
_ZN40_INTERNAL_1339aad5_4_k_cu_95c09493_266694cuda3std3__442_GLOBAL__N__1339aad5_4_k_cu_95c09493_266696ignoreE:
	.zero		1
	.type		_ZN40_INTERNAL_1339aad5_4_k_cu_95c09493_266694cute7productE,@object
	.size		_ZN40_INTERNAL_1339aad5_4_k_cu_95c09493_266694cute7productE,(_ZN40_INTERNAL_1339aad5_4_k_cu_95c09493_266694cuda3std3__45__cpo3endE - _ZN40_INTERNAL_1339aad5_4_k_cu_95c09493_266694cute7productE)
_ZN40_INTERNAL_1339aad5_4_k_cu_95c09493_266694cute7productE:
	.zero		1
	.type		_ZN40_INTERNAL_1339aad5_4_k_cu_95c09493_266694cuda3std3__45__cpo3endE,@object
	.size		_ZN40_INTERNAL_1339aad5_4_k_cu_95c09493_266694cuda3std3__45__cpo3endE,(_ZN40_INTERNAL_1339aad5_4_k_cu_95c09493_266694cuda3std3__419piecewise_constructE - _ZN40_INTERNAL_1339aad5_4_k_cu_95c09493_266694cuda3std3__45__cpo3endE)
_ZN40_INTERNAL_1339aad5_4_k_cu_95c09493_266694cuda3std3__45__cpo3endE:
	.zero		1
	.type		_ZN40_INTERNAL_1339aad5_4_k_cu_95c09493_266694cuda3std3__419piecewise_constructE,@object
	.size		_ZN40_INTERNAL_1339aad5_4_k_cu_95c09493_266694cuda3std3__419piecewise_constructE,(_ZN40_INTERNAL_1339aad5_4_k_cu_95c09493_266694cuda3std3__45__cpo4cendE - _ZN40_INTERNAL_1339aad5_4_k_cu_95c09493_266694cuda3std3__419piecewise_constructE)
_ZN40_INTERNAL_1339aad5_4_k_cu_95c09493_266694cuda3std3__419piecewise_constructE:
	.zero		1
	.type		_ZN40_INTERNAL_1339aad5_4_k_cu_95c09493_266694cuda3std3__45__cpo4cendE,@object
	.size		_ZN40_INTERNAL_1339aad5_4_k_cu_95c09493_266694cuda3std3__45__cpo4cendE,(_ZN40_INTERNAL_1339aad5_4_k_cu_95c09493_266694cuda3std6ranges3__45__cpo4swapE - _ZN40_INTERNAL_1339aad5_4_k_cu_95c09493_266694cuda3std3__45__cpo4cendE)
_ZN40_INTERNAL_1339aad5_4_k_cu_95c09493_266694cuda3std3__45__cpo4cendE:
	.zero		1
	.type		_ZN40_INTERNAL_1339aad5_4_k_cu_95c09493_266694cuda3std6ranges3__45__cpo4swapE,@object
	.size		_ZN40_INTERNAL_1339aad5_4_k_cu_95c09493_266694cuda3std6ranges3__45__cpo4swapE,(.L_10 - _ZN40_INTERNAL_1339aad5_4_k_cu_95c09493_266694cuda3std6ranges3__45__cpo4swapE)
_ZN40_INTERNAL_1339aad5_4_k_cu_95c09493_266694cuda3std6ranges3__45__cpo4swapE:
	.zero		1
.L_10:


//--------------------- .nv.constant0._ZN7cutlass13device_kernelINS_4gemm6kernel13GemmUniversalIN4cute5tupleIJiiiiEEENS1_10collective13CollectiveMmaINS1_35MainloopSm100TmaUmmaWarpSpecializedILi34ELi2ELi4ENS5_IJNS4_1CILi1EEESB_SB_EEEEENS5_IJNSA_ILi64EEENSA_ILi128EEENSA_ILi32EEEEEENS_12float_e5m2_tENS5_IJSB_llEEENS_12float_e4m3_tENS5_IJlSB_lEEENS4_8TiledMMAINS4_8MMA_AtomIJNS4_10MMA_TraitsINS4_19SM100_MMA_F8F6F4_SSEJSI_SK_fSE_SF_NS4_17integral_constantINS4_4UMMA5MajorELSS_1EEENSQ_ISS_LSS_0EEENSQ_INSR_7ScaleInELSV_0EEESW_EEEEEENS4_6LayoutISC_NS5_IJNSA_ILi0EEES10_S10_EEEEENS5_IJNS4_10UnderscoreES13_S13_EEEEENS4_13SM90_TMA_LOADENS4_14ComposedLayoutINS4_7SwizzleILi2ELi4ELi3EEENS4_18smem_ptr_flag_bitsILi8EEENSZ_INS5_IJSE_NSA_ILi8EEEEEENS5_IJSB_SE_EEEEEEEvNS4_8identityES16_NS17_INS18_ILi1ELi4ELi3EEES1B_NSZ_INS5_IJS1C_SG_EEENS5_IJSG_SB_EEEEEEEvS1H_EENS_8epilogue10collective18CollectiveEpilogueINS1O_23Sm100TmaWarpSpecializedILi2ELi2ELi32ELb0ELb0EEEJSH_NS5_IJNSZ_ISE_SB_EES1T_EEESI_SL_SI_SL_NS1O_6fusion15FusionCallbacksIS1S_NS1V_17LinearCombinationISI_fSI_fLNS_15FloatRoundStyleE2EEESH_S1U_JEEENS4_5SM1004TMEM4LOAD26SM100_TMEM_LOAD_16dp32b32xES16_NS17_IS19_S1B_NSZ_INS5_IJS1C_SE_EEENS5_IJSE_SB_EEEEEEENS4_39AutoVectorizingCopyWithAssumedAlignmentILi128EEENS4_14SM90_TMA_STOREES28_S2A_S2A_EEEvvEEEEvNT_6ParamsE --------------------------
	.section	.nv.constant0._ZN7cutlass13device_kernelINS_4gemm6kernel13GemmUniversalIN4cute5tupleIJiiiiEEENS1_10collective13CollectiveMmaINS1_35MainloopSm100TmaUmmaWarpSpecializedILi34ELi2ELi4ENS5_IJNS4_1CILi1EEESB_SB_EEEEENS5_IJNSA_ILi64EEENSA_ILi128EEENSA_ILi32EEEEEENS_12float_e5m2_tENS5_IJSB_llEEENS_12float_e4m3_tENS5_IJlSB_lEEENS4_8TiledMMAINS4_8MMA_AtomIJNS4_10MMA_TraitsINS4_19SM100_MMA_F8F6F4_SSEJSI_SK_fSE_SF_NS4_17integral_constantINS4_4UMMA5MajorELSS_1EEENSQ_ISS_LSS_0EEENSQ_INSR_7ScaleInELSV_0EEESW_EEEEEENS4_6LayoutISC_NS5_IJNSA_ILi0EEES10_S10_EEEEENS5_IJNS4_10UnderscoreES13_S13_EEEEENS4_13SM90_TMA_LOADENS4_14ComposedLayoutINS4_7SwizzleILi2ELi4ELi3EEENS4_18smem_ptr_flag_bitsILi8EEENSZ_INS5_IJSE_NSA_ILi8EEEEEENS5_IJSB_SE_EEEEEEEvNS4_8identityES16_NS17_INS18_ILi1ELi4ELi3EEES1B_NSZ_INS5_IJS1C_SG_EEENS5_IJSG_SB_EEEEEEEvS1H_EENS_8epilogue10collective18CollectiveEpilogueINS1O_23Sm100TmaWarpSpecializedILi2ELi2ELi32ELb0ELb0EEEJSH_NS5_IJNSZ_ISE_SB_EES1T_EEESI_SL_SI_SL_NS1O_6fusion15FusionCallbacksIS1S_NS1V_17LinearCombinationISI_fSI_fLNS_15FloatRoundStyleE2EEESH_S1U_JEEENS4_5SM1004TMEM4LOAD26SM100_TMEM_LOAD_16dp32b32xES16_NS17_IS19_S1B_NSZ_INS5_IJS1C_SE_EEENS5_IJSE_SB_EEEEEEENS4_39AutoVectorizingCopyWithAssumedAlignmentILi128EEENS4_14SM90_TMA_STOREES28_S2A_S2A_EEEvvEEEEvNT_6ParamsE,"a",@progbits
	.sectionflags	@""
	.align	4
.nv.constant0._ZN7cutlass13device_kernelINS_4gemm6kernel13GemmUniversalIN4cute5tupleIJiiiiEEENS1_10collective13CollectiveMmaINS1_35MainloopSm100TmaUmmaWarpSpecializedILi34ELi2ELi4ENS5_IJNS4_1CILi1EEESB_SB_EEEEENS5_IJNSA_ILi64EEENSA_ILi128EEENSA_ILi32EEEEEENS_12float_e5m2_tENS5_IJSB_llEEENS_12float_e4m3_tENS5_IJlSB_lEEENS4_8TiledMMAINS4_8MMA_AtomIJNS4_10MMA_TraitsINS4_19SM100_MMA_F8F6F4_SSEJSI_SK_fSE_SF_NS4_17integral_constantINS4_4UMMA5MajorELSS_1EEENSQ_ISS_LSS_0EEENSQ_INSR_7ScaleInELSV_0EEESW_EEEEEENS4_6LayoutISC_NS5_IJNSA_ILi0EEES10_S10_EEEEENS5_IJNS4_10UnderscoreES13_S13_EEEEENS4_13SM90_TMA_LOADENS4_14ComposedLayoutINS4_7SwizzleILi2ELi4ELi3EEENS4_18smem_ptr_flag_bitsILi8EEENSZ_INS5_IJSE_NSA_ILi8EEEEEENS5_IJSB_SE_EEEEEEEvNS4_8identityES16_NS17_INS18_ILi1ELi4ELi3EEES1B_NSZ_INS5_IJS1C_SG_EEENS5_IJSG_SB_EEEEEEEvS1H_EENS_8epilogue10collective18CollectiveEpilogueINS1O_23Sm100TmaWarpSpecializedILi2ELi2ELi32ELb0ELb0EEEJSH_NS5_IJNSZ_ISE_SB_EES1T_EEESI_SL_SI_SL_NS1O_6fusion15FusionCallbacksIS1S_NS1V_17LinearCombinationISI_fSI_fLNS_15FloatRoundStyleE2EEESH_S1U_JEEENS4_5SM1004TMEM4LOAD26SM100_TMEM_LOAD_16dp32b32xES16_NS17_IS19_S1B_NSZ_INS5_IJS1C_SE_EEENS5_IJSE_SB_EEEEEEENS4_39AutoVectorizingCopyWithAssumedAlignmentILi128EEENS4_14SM90_TMA_STOREES28_S2A_S2A_EEEvvEEEEvNT_6ParamsE:
	.zero		2944


//--------------------- SYMBOLS --------------------------

	.type		.nv.reservedSmem.offset0,@object
	.size		.nv.reservedSmem.offset0,0x4
	.type		.nv.reservedSmem.cap,@object
	.size		.nv.reservedSmem.cap,0x4
	.type		__assertfail,@function
